// auto-generated by cutlass_sweep.gemm — config: {"arch": "sm_90", "cluster_m": 2, "cluster_n": 2, "dtype": "int8", "stages": 4, "tile_k": 64, "tile_m": 256, "tile_n": 64}
#include "cutlass/cutlass.h"
#include "cutlass/gemm/collective/collective_builder.hpp"
#include "cutlass/gemm/device/gemm_universal_adapter.h"
#include "cutlass/gemm/kernel/gemm_universal.hpp"
#include "cutlass/epilogue/collective/collective_builder.hpp"

using ElemA = int8_t;
using ElemB = int8_t;
using ElemCD = int8_t;
using Acc  = int32_t;
using TileShape    = cute::Shape<cute::_256, cute::_64, cute::_64>;
using ClusterShape = cute::Shape<cute::_2, cute::_2, cute::_1>;

using CollectiveEpilogue = typename cutlass::epilogue::collective::CollectiveBuilder<
    cutlass::arch::Sm90, cutlass::arch::OpClassTensorOp,
    TileShape, ClusterShape,
    cutlass::epilogue::collective::EpilogueTileAuto,
    Acc, Acc,
    ElemCD, cutlass::layout::RowMajor, 128 / cutlass::sizeof_bits<ElemCD>::value,
    ElemCD, cutlass::layout::RowMajor, 128 / cutlass::sizeof_bits<ElemCD>::value,
    cutlass::epilogue::collective::EpilogueScheduleAuto
  >::CollectiveOp;

using CollectiveMainloop = typename cutlass::gemm::collective::CollectiveBuilder<
    cutlass::arch::Sm90, cutlass::arch::OpClassTensorOp,
    ElemA, cutlass::layout::RowMajor, 128 / cutlass::sizeof_bits<ElemA>::value,
    ElemB, cutlass::layout::ColumnMajor, 128 / cutlass::sizeof_bits<ElemB>::value,
    Acc,
    TileShape, ClusterShape,
    cutlass::gemm::collective::StageCount<4>,
    cutlass::gemm::collective::KernelScheduleAuto
  >::CollectiveOp;

using GemmKernel = cutlass::gemm::kernel::GemmUniversal<
    cute::Shape<int,int,int,int>,
    CollectiveMainloop,
    CollectiveEpilogue
>;
using Gemm = cutlass::gemm::device::GemmUniversalAdapter<GemmKernel>;

// Force the device kernel symbol into the cubin without needing a host main.
auto* _anchor = &cutlass::device_kernel<GemmKernel>;


// ===== COMPILED SASS (sm_90a) =====

	.target	sm_90a

	.elftype	@"ET_EXEC"


//--------------------- .note.nv.tkinfo           --------------------------
	.section	.note.nv.tkinfo,"",@"SHT_NOTE"
	.sectionflags	@"SHF_NOTE_NV_TKINFO"
	.tkinfo
        /*0018*/ 	.word	0x00000002
        /*0030*/ 	.string	""
        /*0030*/ 	.string	"ptxas"
        /*0030*/ 	.string	"Cuda compilation tools, release 13.0, V13.0.88"
        /*0030*/ 	.string	"Build cuda_13.0.r13.0/compiler.36424714_0"
        /*0030*/ 	.string	"-arch sm_90a -m 64 "



//--------------------- .note.nv.cuinfo           --------------------------
	.section	.note.nv.cuinfo,"",@"SHT_NOTE"
	.sectionflags	@"SHF_NOTE_NV_CUINFO"
        /*0018*/ 	.short	0x0002
        /*001a*/ 	.short	0x005a
        /*001c*/ 	.short	0x0082
	.zero		2


//--------------------- .nv.info                  --------------------------
	.section	.nv.info,"",@"SHT_CUDA_INFO"
	.align	4


	//----- nvinfo : EIATTR_REGCOUNT
	.align		4
        /*0000*/ 	.byte	0x04, 0x2f
        /*0002*/ 	.short	(.L_15 - .L_14)
	.align		4
.L_14:
        /*0004*/ 	.word	index@(_ZN7cutlass13device_kernelINS_4gemm6kernel13GemmUniversalIN4cute5tupleIJiiiiEEENS1_10collective13CollectiveMmaINS1_34MainloopSm90TmaGmmaWarpSpecializedILi4ENS5_IJNS4_1CILi2EEESB_NSA_ILi1EEEEEENS1_35KernelTmaWarpSpecializedCooperativeEEENS5_IJNSA_ILi256EEENSA_ILi64EEESH_EEEaNS5_IJlSC_lEEEaSJ_NS4_8TiledMMAINS4_8MMA_AtomIJNS4_4SM904GMMA26MMA_64x64x32_S32S8S8_SS_TNEEEENS4_6LayoutINS5_IJSB_SC_SC_EEENS5_IJSC_NSA_ILi0EEESS_EEEEENS5_IJNS4_10UnderscoreESV_SV_EEEEENS4_23SM90_TMA_LOAD_MULTICASTENS4_14ComposedLayoutINS4_7SwizzleILi2ELi4ELi3EEENS4_18smem_ptr_flag_bitsILi8EEENSQ_INS5_IJNSA_ILi8EEESH_EEENS5_IJSH_SC_EEEEEEEvNS4_8identityESY_S18_vS19_EENS_8epilogue10collective6detail29Sm90TmaWarpSpecializedAdapterINS1C_15DefaultEpilogueIaSJ_SJ_NS1B_6thread17LinearCombinationIaLi1EiiLNS1G_9ScaleType4KindE0ELNS_15FloatRoundStyleE2EaEENS1_15EpilogueDefaultEEEEEvvEEEEvNT_6ParamsE)
        /*0008*/ 	.word	0x000000a8


	//----- nvinfo : EIATTR_FRAME_SIZE
	.align		4
.L_15:
        /*000c*/ 	.byte	0x04, 0x11
        /*000e*/ 	.short	(.L_17 - .L_16)
	.align		4
.L_16:
        /*0010*/ 	.word	index@(_ZN7cutlass13device_kernelINS_4gemm6kernel13GemmUniversalIN4cute5tupleIJiiiiEEENS1_10collective13CollectiveMmaINS1_34MainloopSm90TmaGmmaWarpSpecializedILi4ENS5_IJNS4_1CILi2EEESB_NSA_ILi1EEEEEENS1_35KernelTmaWarpSpecializedCooperativeEEENS5_IJNSA_ILi256EEENSA_ILi64EEESH_EEEaNS5_IJlSC_lEEEaSJ_NS4_8TiledMMAINS4_8MMA_AtomIJNS4_4SM904GMMA26MMA_64x64x32_S32S8S8_SS_TNEEEENS4_6LayoutINS5_IJSB_SC_SC_EEENS5_IJSC_NSA_ILi0EEESS_EEEEENS5_IJNS4_10UnderscoreESV_SV_EEEEENS4_23SM90_TMA_LOAD_MULTICASTENS4_14ComposedLayoutINS4_7SwizzleILi2ELi4ELi3EEENS4_18smem_ptr_flag_bitsILi8EEENSQ_INS5_IJNSA_ILi8EEESH_EEENS5_IJSH_SC_EEEEEEEvNS4_8identityESY_S18_vS19_EENS_8epilogue10collective6detail29Sm90TmaWarpSpecializedAdapterINS1C_15DefaultEpilogueIaSJ_SJ_NS1B_6thread17LinearCombinationIaLi1EiiLNS1G_9ScaleType4KindE0ELNS_15FloatRoundStyleE2EaEENS1_15EpilogueDefaultEEEEEvvEEEEvNT_6ParamsE)
        /*0014*/ 	.word	0x00000000


	//----- nvinfo : EIATTR_MIN_STACK_SIZE
	.align		4
.L_17:
        /*0018*/ 	.byte	0x04, 0x12
        /*001a*/ 	.short	(.L_19 - .L_18)
	.align		4
.L_18:
        /*001c*/ 	.word	index@(_ZN7cutlass13device_kernelINS_4gemm6kernel13GemmUniversalIN4cute5tupleIJiiiiEEENS1_10collective13CollectiveMmaINS1_34MainloopSm90TmaGmmaWarpSpecializedILi4ENS5_IJNS4_1CILi2EEESB_NSA_ILi1EEEEEENS1_35KernelTmaWarpSpecializedCooperativeEEENS5_IJNSA_ILi256EEENSA_ILi64EEESH_EEEaNS5_IJlSC_lEEEaSJ_NS4_8TiledMMAINS4_8MMA_AtomIJNS4_4SM904GMMA26MMA_64x64x32_S32S8S8_SS_TNEEEENS4_6LayoutINS5_IJSB_SC_SC_EEENS5_IJSC_NSA_ILi0EEESS_EEEEENS5_IJNS4_10UnderscoreESV_SV_EEEEENS4_23SM90_TMA_LOAD_MULTICASTENS4_14ComposedLayoutINS4_7SwizzleILi2ELi4ELi3EEENS4_18smem_ptr_flag_bitsILi8EEENSQ_INS5_IJNSA_ILi8EEESH_EEENS5_IJSH_SC_EEEEEEEvNS4_8identityESY_S18_vS19_EENS_8epilogue10collective6detail29Sm90TmaWarpSpecializedAdapterINS1C_15DefaultEpilogueIaSJ_SJ_NS1B_6thread17LinearCombinationIaLi1EiiLNS1G_9ScaleType4KindE0ELNS_15FloatRoundStyleE2EaEENS1_15EpilogueDefaultEEEEEvvEEEEvNT_6ParamsE)
        /*0020*/ 	.word	0x00000000
.L_19:


//--------------------- .nv.compat                --------------------------
	.section	.nv.compat,"",@"SHT_CUDA_COMPAT_INFO"
	.align	4
        /*0000*/ 	.byte	0x02, 0x09, 0x01, 0x00, 0x02, 0x02, 0x04, 0x00, 0x02, 0x05, 0x05, 0x00, 0x03, 0x07, 0x01, 0x01
        /*0010*/ 	.byte	0x02, 0x03, 0x01, 0x00, 0x02, 0x06, 0x01, 0x00, 0x04, 0x0b, 0x08, 0x00, 0x00, 0x00, 0x00, 0x00
        /*0020*/ 	.byte	0x00, 0x00, 0x00, 0x00


//--------------------- .nv.info._ZN7cutlass13device_kernelINS_4gemm6kernel13GemmUniversalIN4cute5tupleIJiiiiEEENS1_10collective13CollectiveMmaINS1_34MainloopSm90TmaGmmaWarpSpecializedILi4ENS5_IJNS4_1CILi2EEESB_NSA_ILi1EEEEEENS1_35KernelTmaWarpSpecializedCooperativeEEENS5_IJNSA_ILi256EEENSA_ILi64EEESH_EEEaNS5_IJlSC_lEEEaSJ_NS4_8TiledMMAINS4_8MMA_AtomIJNS4_4SM904GMMA26MMA_64x64x32_S32S8S8_SS_TNEEEENS4_6LayoutINS5_IJSB_SC_SC_EEENS5_IJSC_NSA_ILi0EEESS_EEEEENS5_IJNS4_10UnderscoreESV_SV_EEEEENS4_23SM90_TMA_LOAD_MULTICASTENS4_14ComposedLayoutINS4_7SwizzleILi2ELi4ELi3EEENS4_18smem_ptr_flag_bitsILi8EEENSQ_INS5_IJNSA_ILi8EEESH_EEENS5_IJSH_SC_EEEEEEEvNS4_8identityESY_S18_vS19_EENS_8epilogue10collective6detail29Sm90TmaWarpSpecializedAdapterINS1C_15DefaultEpilogueIaSJ_SJ_NS1B_6thread17LinearCombinationIaLi1EiiLNS1G_9ScaleType4KindE0ELNS_15FloatRoundStyleE2EaEENS1_15EpilogueDefaultEEEEEvvEEEEvNT_6ParamsE --------------------------
	.section	.nv.info._ZN7cutlass13device_kernelINS_4gemm6kernel13GemmUniversalIN4cute5tupleIJiiiiEEENS1_10collective13CollectiveMmaINS1_34MainloopSm90TmaGmmaWarpSpecializedILi4ENS5_IJNS4_1CILi2EEESB_NSA_ILi1EEEEEENS1_35KernelTmaWarpSpecializedCooperativeEEENS5_IJNSA_ILi256EEENSA_ILi64EEESH_EEEaNS5_IJlSC_lEEEaSJ_NS4_8TiledMMAINS4_8MMA_AtomIJNS4_4SM904GMMA26MMA_64x64x32_S32S8S8_SS_TNEEEENS4_6LayoutINS5_IJSB_SC_SC_EEENS5_IJSC_NSA_ILi0EEESS_EEEEENS5_IJNS4_10UnderscoreESV_SV_EEEEENS4_23SM90_TMA_LOAD_MULTICASTENS4_14ComposedLayoutINS4_7SwizzleILi2ELi4ELi3EEENS4_18smem_ptr_flag_bitsILi8EEENSQ_INS5_IJNSA_ILi8EEESH_EEENS5_IJSH_SC_EEEEEEEvNS4_8identityESY_S18_vS19_EENS_8epilogue10collective6detail29Sm90TmaWarpSpecializedAdapterINS1C_15DefaultEpilogueIaSJ_SJ_NS1B_6thread17LinearCombinationIaLi1EiiLNS1G_9ScaleType4KindE0ELNS_15FloatRoundStyleE2EaEENS1_15EpilogueDefaultEEEEEvvEEEEvNT_6ParamsE,"",@"SHT_CUDA_INFO"
	.sectionflags	@""
	.align	4


	//----- nvinfo : EIATTR_CUDA_API_VERSION
	.align		4
        /*0000*/ 	.byte	0x04, 0x37
        /*0002*/ 	.short	(.L_21 - .L_20)
.L_20:
        /*0004*/ 	.word	0x00000082


	//----- nvinfo : EIATTR_KPARAM_INFO
	.align		4
.L_21:
        /*0008*/ 	.byte	0x04, 0x17
        /*000a*/ 	.short	(.L_23 - .L_22)
.L_22:
        /*000c*/ 	.word	0x00000000
        /*0010*/ 	.short	0x0000
        /*0012*/ 	.short	0x0070
        /*0014*/ 	.byte	0x00, 0xf0, 0x01, 0x10


	//----- nvinfo : EIATTR_SPARSE_MMA_MASK
	.align		4
.L_23:
        /*0018*/ 	.byte	0x03, 0x50
        /*001a*/ 	.short	0x0000


	//----- nvinfo : EIATTR_MAXREG_COUNT
	.align		4
        /*001c*/ 	.byte	0x03, 0x1b
        /*001e*/ 	.short	0x00a8


	//----- nvinfo : EIATTR_NUM_BARRIERS
	.align		4
        /*0020*/ 	.byte	0x02, 0x4c
        /*0022*/ 	.byte	0x01
	.zero		1


	//----- nvinfo : EIATTR_EXTERNS
	.align		4
        /*0024*/ 	.byte	0x04, 0x0f
        /*0026*/ 	.short	(.L_25 - .L_24)


	//   ....[0]....
	.align		4
.L_24:
        /*0028*/ 	.word	index@(__assertfail)


	//----- nvinfo : EIATTR_MERCURY_ISA_VERSION
	.align		4
.L_25:
        /*002c*/ 	.byte	0x03, 0x5f
        /*002e*/ 	.short	0x0101


	//----- nvinfo : EIATTR_INT_WARP_WIDE_INSTR_OFFSETS
	.align		4
        /*0030*/ 	.byte	0x04, 0x31
        /*0032*/ 	.short	(.L_27 - .L_26)


	//   ....[0]....
.L_26:
        /*0034*/ 	.word	0x00000480


	//   ....[1]....
        /*0038*/ 	.word	0x000004b0


	//   ....[2]....
        /*003c*/ 	.word	0x000006a0


	//   ....[3]....
        /*0040*/ 	.word	0x00001e80


	//----- nvinfo : EIATTR_COOP_GROUP_MASK_REGIDS
	.align		4
.L_27:
        /*0044*/ 	.byte	0x04, 0x29
        /*0046*/ 	.short	(.L_29 - .L_28)


	//   ....[0]....
.L_28:
        /*0048*/ 	.word	0xffffffff


	//   ....[1]....
        /*004c*/ 	.word	0xffffffff


	//   ....[2]....
        /*0050*/ 	.word	0xffffffff


	//   ....[3]....
        /*0054*/ 	.word	0xffffffff


	//   ....[4]....
        /*0058*/ 	.word	0xffffffff


	//   ....[5]....
        /*005c*/ 	.word	0xffffffff


	//----- nvinfo : EIATTR_COOP_GROUP_INSTR_OFFSETS
	.align		4
.L_29:
        /*0060*/ 	.byte	0x04, 0x28
        /*0062*/ 	.short	(.L_31 - .L_30)


	//   ....[0]....
.L_30:
        /*0064*/ 	.word	0x00000060


	//   ....[1]....
        /*0068*/ 	.word	0x00000070


	//   ....[2]....
        /*006c*/ 	.word	0x00000130


	//   ....[3]....
        /*0070*/ 	.word	0x000002d0


	//   ....[4]....
        /*0074*/ 	.word	0x00000800


	//   ....[5]....
        /*0078*/ 	.word	0x00001430


	//----- nvinfo : EIATTR_REG_RECONFIG
	.align		4
.L_31:
        /*007c*/ 	.byte	0x01, 0x54
	.zero		2


	//----- nvinfo : EIATTR_SYSCALL_OFFSETS
	.align		4
        /*0080*/ 	.byte	0x04, 0x46
        /*0082*/ 	.short	(.L_33 - .L_32)


	//   ....[0]....
.L_32:
        /*0084*/ 	.word	0x00001620


	//----- nvinfo : EIATTR_MBARRIER_INSTR_OFFSETS
	.align		4
.L_33:
        /*0088*/ 	.byte	0x04, 0x39
        /*008a*/ 	.short	(.L_35 - .L_34)


	//   ....[0]....
.L_34:
        /*008c*/ 	.word	0x00000230
        /*0090*/ 	.word	0x000000ff
        /*0094*/ 	.word	0x00000000
        /*0098*/ 	.short	0x0100
        /*009a*/ 	.byte	0x08
	.zero		1


	//   ....[1]....
        /*009c*/ 	.word	0x00000240
        /*00a0*/ 	.word	0x000000ff
        /*00a4*/ 	.word	0x00000020
        /*00a8*/ 	.short	0x0100
        /*00aa*/ 	.byte	0x08
	.zero		1


	//   ....[2]....
        /*00ac*/ 	.word	0x00000250
        /*00b0*/ 	.word	0x000000ff
        /*00b4*/ 	.word	0x00000008
        /*00b8*/ 	.short	0x0100
        /*00ba*/ 	.byte	0x08
	.zero		1


	//   ....[3]....
        /*00bc*/ 	.word	0x00000260
        /*00c0*/ 	.word	0x000000ff
        /*00c4*/ 	.word	0x00000028
        /*00c8*/ 	.short	0x0100
        /*00ca*/ 	.byte	0x08
	.zero		1


	//   ....[4]....
        /*00cc*/ 	.word	0x00000270
        /*00d0*/ 	.word	0x000000ff
        /*00d4*/ 	.word	0x00000010
        /*00d8*/ 	.short	0x0100
        /*00da*/ 	.byte	0x08
	.zero		1


	//   ....[5]....
        /*00dc*/ 	.word	0x00000280
        /*00e0*/ 	.word	0x000000ff
        /*00e4*/ 	.word	0x00000030
        /*00e8*/ 	.short	0x0100
        /*00ea*/ 	.byte	0x08
	.zero		1


	//   ....[6]....
        /*00ec*/ 	.word	0x00000290
        /*00f0*/ 	.word	0x000000ff
        /*00f4*/ 	.word	0x00000018
        /*00f8*/ 	.short	0x0100
        /*00fa*/ 	.byte	0x08
	.zero		1


	//   ....[7]....
        /*00fc*/ 	.word	0x000002a0
        /*0100*/ 	.word	0x000000ff
        /*0104*/ 	.word	0x00000038
        /*0108*/ 	.short	0x0100
        /*010a*/ 	.byte	0x08
	.zero		1


	//   ....[8]....
        /*010c*/ 	.word	0x00000710
        /*0110*/ 	.word	0x000000ff
        /*0114*/ 	.word	0x00000050
        /*0118*/ 	.short	0x0100
        /*011a*/ 	.byte	0x06
	.zero		1


	//   ....[9]....
        /*011c*/ 	.word	0x000007a0
        /*0120*/ 	.word	0x000000ff
        /*0124*/ 	.word	0x00000058
        /*0128*/ 	.short	0x0100
        /*012a*/ 	.byte	0x06
	.zero		1


	//   ....[10]....
        /*012c*/ 	.word	0x000016f0
        /*0130*/ 	.word	0x00000003
        /*0134*/ 	.word	0x00000000
        /*0138*/ 	.short	0x010a
        /*013a*/ 	.byte	0x3f
	.zero		1


	//   ....[11]....
        /*013c*/ 	.word	0x00001750
        /*0140*/ 	.word	0x00000003
        /*0144*/ 	.word	0x00000000
        /*0148*/ 	.short	0x010a
        /*014a*/ 	.byte	0x3f
	.zero		1


	//   ....[12]....
        /*014c*/ 	.word	0x00001ab0
        /*0150*/ 	.word	0x00000005
        /*0154*/ 	.word	0x00000000
        /*0158*/ 	.short	0x010a
        /*015a*/ 	.byte	0x3f
	.zero		1


	//   ....[13]....
        /*015c*/ 	.word	0x00001af0
        /*0160*/ 	.word	0x00000005
        /*0164*/ 	.word	0x00000000
        /*0168*/ 	.short	0x010a
        /*016a*/ 	.byte	0x3f
	.zero		1


	//   ....[14]....
        /*016c*/ 	.word	0x00001d30
        /*0170*/ 	.word	0x00000004
        /*0174*/ 	.word	0x00000000
        /*0178*/ 	.short	0x0101
        /*017a*/ 	.byte	0x3f
	.zero		1


	//   ....[15]....
        /*017c*/ 	.word	0x00001ef0
        /*0180*/ 	.word	0x00000000
        /*0184*/ 	.word	0x00000000
        /*0188*/ 	.short	0x0101
        /*018a*/ 	.byte	0x3f
	.zero		1


	//   ....[16]....
        /*018c*/ 	.word	0x00006460
        /*0190*/ 	.word	0x00000014
        /*0194*/ 	.word	0x00000020
        /*0198*/ 	.short	0x010a
        /*019a*/ 	.byte	0x3f
	.zero		1


	//   ....[17]....
        /*019c*/ 	.word	0x00006810
        /*01a0*/ 	.word	0x00000004
        /*01a4*/ 	.word	0x00000058
        /*01a8*/ 	.short	0x0101
        /*01aa*/ 	.byte	0x3f
	.zero		1


	//   ....[18]....
        /*01ac*/ 	.word	0x00006f30
        /*01b0*/ 	.word	0x00000005
        /*01b4*/ 	.word	0x00000000
        /*01b8*/ 	.short	0x010a
        /*01ba*/ 	.byte	0x3f
	.zero		1


	//   ....[19]....
        /*01bc*/ 	.word	0x00006fb0
        /*01c0*/ 	.word	0x00000007
        /*01c4*/ 	.word	0x00000000
        /*01c8*/ 	.short	0x010a
        /*01ca*/ 	.byte	0x3f
	.zero		1


	//   ....[20]....
        /*01cc*/ 	.word	0x00007040
        /*01d0*/ 	.word	0x00000006
        /*01d4*/ 	.word	0x00000000
        /*01d8*/ 	.short	0x010a
        /*01da*/ 	.byte	0x3f
	.zero		1


	//   ....[21]....
        /*01dc*/ 	.word	0x000070d0
        /*01e0*/ 	.word	0x00000003
        /*01e4*/ 	.word	0x00000000
        /*01e8*/ 	.short	0x010a
        /*01ea*/ 	.byte	0x3f
	.zero		1


	//   ....[22]....
        /*01ec*/ 	.word	0x00007130
        /*01f0*/ 	.word	0x00000003
        /*01f4*/ 	.word	0x00000000
        /*01f8*/ 	.short	0x010a
        /*01fa*/ 	.byte	0x3f
	.zero		1


	//   ....[23]....
        /*01fc*/ 	.word	0x00007180
        /*0200*/ 	.word	0x00000005
        /*0204*/ 	.word	0x00000000
        /*0208*/ 	.short	0x010a
        /*020a*/ 	.byte	0x3f
	.zero		1


	//   ....[24]....
        /*020c*/ 	.word	0x00007250
        /*0210*/ 	.word	0x00000014
        /*0214*/ 	.word	0x00000020
        /*0218*/ 	.short	0x010a
        /*021a*/ 	.byte	0x3f
	.zero		1


	//   ....[25]....
        /*021c*/ 	.word	0x00007320
        /*0220*/ 	.word	0x00000005
        /*0224*/ 	.word	0x00000000
        /*0228*/ 	.short	0x010a
        /*022a*/ 	.byte	0x3f
	.zero		1


	//   ....[26]....
        /*022c*/ 	.word	0x00007370
        /*0230*/ 	.word	0x00000007
        /*0234*/ 	.word	0x00000000
        /*0238*/ 	.short	0x010a
        /*023a*/ 	.byte	0x3f
	.zero		1


	//   ....[27]....
        /*023c*/ 	.word	0x000073c0
        /*0240*/ 	.word	0x00000006
        /*0244*/ 	.word	0x00000000
        /*0248*/ 	.short	0x010a
        /*024a*/ 	.byte	0x3f
	.zero		1


	//----- nvinfo : EIATTR_NUM_MBARRIERS
	.align		4
.L_35:
        /*024c*/ 	.byte	0x03, 0x38
        /*024e*/ 	.short	0x000a


	//----- nvinfo : EIATTR_EXIT_INSTR_OFFSETS
	.align		4
        /*0250*/ 	.byte	0x04, 0x1c
        /*0252*/ 	.short	(.L_37 - .L_36)


	//   ....[0]....
.L_36:
        /*0254*/ 	.word	0x000009d0


	//   ....[1]....
        /*0258*/ 	.word	0x000011f0


	//   ....[2]....
        /*025c*/ 	.word	0x00005ae0


	//   ....[3]....
        /*0260*/ 	.word	0x00006040


	//   ....[4]....
        /*0264*/ 	.word	0x00007120


	//----- nvinfo : EIATTR_MAX_THREADS
	.align		4
.L_37:
        /*0268*/ 	.byte	0x04, 0x05
        /*026a*/ 	.short	(.L_39 - .L_38)
.L_38:
        /*026c*/ 	.word	0x00000180
        /*0270*/ 	.word	0x00000001
        /*0274*/ 	.word	0x00000001


	//----- nvinfo : EIATTR_CRS_STACK_SIZE
	.align		4
.L_39:
        /*0278*/ 	.byte	0x04, 0x1e
        /*027a*/ 	.short	(.L_41 - .L_40)
.L_40:
        /*027c*/ 	.word	0x00000000


	//----- nvinfo : EIATTR_CBANK_PARAM_SIZE
	.align		4
.L_41:
        /*0280*/ 	.byte	0x03, 0x19
        /*0282*/ 	.short	0x0470


	//----- nvinfo : EIATTR_PARAM_CBANK
	.align		4
        /*0284*/ 	.byte	0x04, 0x0a
        /*0286*/ 	.short	(.L_43 - .L_42)
	.align		4
.L_42:
        /*0288*/ 	.word	index@(.nv.constant0._ZN7cutlass13device_kernelINS_4gemm6kernel13GemmUniversalIN4cute5tupleIJiiiiEEENS1_10collective13CollectiveMmaINS1_34MainloopSm90TmaGmmaWarpSpecializedILi4ENS5_IJNS4_1CILi2EEESB_NSA_ILi1EEEEEENS1_35KernelTmaWarpSpecializedCooperativeEEENS5_IJNSA_ILi256EEENSA_ILi64EEESH_EEEaNS5_IJlSC_lEEEaSJ_NS4_8TiledMMAINS4_8MMA_AtomIJNS4_4SM904GMMA26MMA_64x64x32_S32S8S8_SS_TNEEEENS4_6LayoutINS5_IJSB_SC_SC_EEENS5_IJSC_NSA_ILi0EEESS_EEEEENS5_IJNS4_10UnderscoreESV_SV_EEEEENS4_23SM90_TMA_LOAD_MULTICASTENS4_14ComposedLayoutINS4_7SwizzleILi2ELi4ELi3EEENS4_18smem_ptr_flag_bitsILi8EEENSQ_INS5_IJNSA_ILi8EEESH_EEENS5_IJSH_SC_EEEEEEEvNS4_8identityESY_S18_vS19_EENS_8epilogue10collective6detail29Sm90TmaWarpSpecializedAdapterINS1C_15DefaultEpilogueIaSJ_SJ_NS1B_6thread17LinearCombinationIaLi1EiiLNS1G_9ScaleType4KindE0ELNS_15FloatRoundStyleE2EaEENS1_15EpilogueDefaultEEEEEvvEEEEvNT_6ParamsE)
        /*028c*/ 	.short	0x0210
        /*028e*/ 	.short	0x0470


	//----- nvinfo : EIATTR_SW_WAR
	.align		4
.L_43:
        /*0290*/ 	.byte	0x04, 0x36
        /*0292*/ 	.short	(.L_45 - .L_44)
.L_44:
        /*0294*/ 	.word	0x00000008
.L_45:


//--------------------- .nv.callgraph             --------------------------
	.section	.nv.callgraph,"",@"SHT_CUDA_CALLGRAPH"
	.align	4
	.sectionentsize	8
	.align		4
        /*0000*/ 	.word	0x00000000
	.align		4
        /*0004*/ 	.word	0xffffffff
	.align		4
        /*0008*/ 	.word	index@(_ZN7cutlass13device_kernelINS_4gemm6kernel13GemmUniversalIN4cute5tupleIJiiiiEEENS1_10collective13CollectiveMmaINS1_34MainloopSm90TmaGmmaWarpSpecializedILi4ENS5_IJNS4_1CILi2EEESB_NSA_ILi1EEEEEENS1_35KernelTmaWarpSpecializedCooperativeEEENS5_IJNSA_ILi256EEENSA_ILi64EEESH_EEEaNS5_IJlSC_lEEEaSJ_NS4_8TiledMMAINS4_8MMA_AtomIJNS4_4SM904GMMA26MMA_64x64x32_S32S8S8_SS_TNEEEENS4_6LayoutINS5_IJSB_SC_SC_EEENS5_IJSC_NSA_ILi0EEESS_EEEEENS5_IJNS4_10UnderscoreESV_SV_EEEEENS4_23SM90_TMA_LOAD_MULTICASTENS4_14ComposedLayoutINS4_7SwizzleILi2ELi4ELi3EEENS4_18smem_ptr_flag_bitsILi8EEENSQ_INS5_IJNSA_ILi8EEESH_EEENS5_IJSH_SC_EEEEEEEvNS4_8identityESY_S18_vS19_EENS_8epilogue10collective6detail29Sm90TmaWarpSpecializedAdapterINS1C_15DefaultEpilogueIaSJ_SJ_NS1B_6thread17LinearCombinationIaLi1EiiLNS1G_9ScaleType4KindE0ELNS_15FloatRoundStyleE2EaEENS1_15EpilogueDefaultEEEEEvvEEEEvNT_6ParamsE)
	.align		4
        /*000c*/ 	.word	index@(__assertfail)
	.align		4
        /*0010*/ 	.word	0x00000000
	.align		4
        /*0014*/ 	.word	0xfffffffe
	.align		4
        /*0018*/ 	.word	0x00000000
	.align		4
        /*001c*/ 	.word	0xfffffffd
	.align		4
        /*0020*/ 	.word	0x00000000
	.align		4
        /*0024*/ 	.word	0xfffffffc


//--------------------- .nv.constant4             --------------------------
	.section	.nv.constant4,"a",@progbits
	.align	8
	.align		8
.nv.constant4:
        /*0000*/ 	.dword	__assertfail
	.align		8
        /*0008*/ 	.dword	__unnamed_1
	.align		8
        /*0010*/ 	.dword	_ZN39_INTERNAL_2f9eebb7_4_k_cu_e13c7d5e_54664cuda3std3__45__cpo5beginE
	.align		8
        /*0018*/ 	.dword	_ZN39_INTERNAL_2f9eebb7_4_k_cu_e13c7d5e_54664cuda3std3__45__cpo3endE
	.align		8
        /*0020*/ 	.dword	_ZN39_INTERNAL_2f9eebb7_4_k_cu_e13c7d5e_54664cuda3std3__45__cpo6cbeginE
	.align		8
        /*0028*/ 	.dword	_ZN39_INTERNAL_2f9eebb7_4_k_cu_e13c7d5e_54664cuda3std3__45__cpo4cendE
	.align		8
        /*0030*/ 	.dword	_ZN39_INTERNAL_2f9eebb7_4_k_cu_e13c7d5e_54664cuda3std3__441_GLOBAL__N__2f9eebb7_4_k_cu_e13c7d5e_54666ignoreE
	.align		8
        /*0038*/ 	.dword	_ZN39_INTERNAL_2f9eebb7_4_k_cu_e13c7d5e_54664cuda3std3__419piecewise_constructE
	.align		8
        /*0040*/ 	.dword	_ZN39_INTERNAL_2f9eebb7_4_k_cu_e13c7d5e_54664cuda3std3__48in_placeE
	.align		8
        /*0048*/ 	.dword	_ZN39_INTERNAL_2f9eebb7_4_k_cu_e13c7d5e_54664cuda3std6ranges3__45__cpo4swapE
	.align		8
        /*0050*/ 	.dword	_ZN39_INTERNAL_2f9eebb7_4_k_cu_e13c7d5e_54664cuda3std6ranges3__45__cpo9iter_moveE
	.align		8
        /*0058*/ 	.dword	_ZN39_INTERNAL_2f9eebb7_4_k_cu_e13c7d5e_54664cute7productE
	.align		8
        /*0060*/ 	.dword	_ZN39_INTERNAL_2f9eebb7_4_k_cu_e13c7d5e_54664cute1_E
	.align		8
        /*0068*/ 	.dword	$str$22
	.align		8
        /*0070*/ 	.dword	$str$23


//--------------------- .text._ZN7cutlass13device_kernelINS_4gemm6kernel13GemmUniversalIN4cute5tupleIJiiiiEEENS1_10collective13CollectiveMmaINS1_34MainloopSm90TmaGmmaWarpSpecializedILi4ENS5_IJNS4_1CILi2EEESB_NSA_ILi1EEEEEENS1_35KernelTmaWarpSpecializedCooperativeEEENS5_IJNSA_ILi256EEENSA_ILi64EEESH_EEEaNS5_IJlSC_lEEEaSJ_NS4_8TiledMMAINS4_8MMA_AtomIJNS4_4SM904GMMA26MMA_64x64x32_S32S8S8_SS_TNEEEENS4_6LayoutINS5_IJSB_SC_SC_EEENS5_IJSC_NSA_ILi0EEESS_EEEEENS5_IJNS4_10UnderscoreESV_SV_EEEEENS4_23SM90_TMA_LOAD_MULTICASTENS4_14ComposedLayoutINS4_7SwizzleILi2ELi4ELi3EEENS4_18smem_ptr_flag_bitsILi8EEENSQ_INS5_IJNSA_ILi8EEESH_EEENS5_IJSH_SC_EEEEEEEvNS4_8identityESY_S18_vS19_EENS_8epilogue10collective6detail29Sm90TmaWarpSpecializedAdapterINS1C_15DefaultEpilogueIaSJ_SJ_NS1B_6thread17LinearCombinationIaLi1EiiLNS1G_9ScaleType4KindE0ELNS_15FloatRoundStyleE2EaEENS1_15EpilogueDefaultEEEEEvvEEEEvNT_6ParamsE --------------------------
	.section	.text._ZN7cutlass13device_kernelINS_4gemm6kernel13GemmUniversalIN4cute5tupleIJiiiiEEENS1_10collective13CollectiveMmaINS1_34MainloopSm90TmaGmmaWarpSpecializedILi4ENS5_IJNS4_1CILi2EEESB_NSA_ILi1EEEEEENS1_35KernelTmaWarpSpecializedCooperativeEEENS5_IJNSA_ILi256EEENSA_ILi64EEESH_EEEaNS5_IJlSC_lEEEaSJ_NS4_8TiledMMAINS4_8MMA_AtomIJNS4_4SM904GMMA26MMA_64x64x32_S32S8S8_SS_TNEEEENS4_6LayoutINS5_IJSB_SC_SC_EEENS5_IJSC_NSA_ILi0EEESS_EEEEENS5_IJNS4_10UnderscoreESV_SV_EEEEENS4_23SM90_TMA_LOAD_MULTICASTENS4_14ComposedLayoutINS4_7SwizzleILi2ELi4ELi3EEENS4_18smem_ptr_flag_bitsILi8EEENSQ_INS5_IJNSA_ILi8EEESH_EEENS5_IJSH_SC_EEEEEEEvNS4_8identityESY_S18_vS19_EENS_8epilogue10collective6detail29Sm90TmaWarpSpecializedAdapterINS1C_15DefaultEpilogueIaSJ_SJ_NS1B_6thread17LinearCombinationIaLi1EiiLNS1G_9ScaleType4KindE0ELNS_15FloatRoundStyleE2EaEENS1_15EpilogueDefaultEEEEEvvEEEEvNT_6ParamsE,"ax",@progbits
	.align	128
.text._ZN7cutlass13device_kernelINS_4gemm6kernel13GemmUniversalIN4cute5tupleIJiiiiEEENS1_10collective13CollectiveMmaINS1_34MainloopSm90TmaGmmaWarpSpecializedILi4ENS5_IJNS4_1CILi2EEESB_NSA_ILi1EEEEEENS1_35KernelTmaWarpSpecializedCooperativeEEENS5_IJNSA_ILi256EEENSA_ILi64EEESH_EEEaNS5_IJlSC_lEEEaSJ_NS4_8TiledMMAINS4_8MMA_AtomIJNS4_4SM904GMMA26MMA_64x64x32_S32S8S8_SS_TNEEEENS4_6LayoutINS5_IJSB_SC_SC_EEENS5_IJSC_NSA_ILi0EEESS_EEEEENS5_IJNS4_10UnderscoreESV_SV_EEEEENS4_23SM90_TMA_LOAD_MULTICASTENS4_14ComposedLayoutINS4_7SwizzleILi2ELi4ELi3EEENS4_18smem_ptr_flag_bitsILi8EEENSQ_INS5_IJNSA_ILi8EEESH_EEENS5_IJSH_SC_EEEEEEEvNS4_8identityESY_S18_vS19_EENS_8epilogue10collective6detail29Sm90TmaWarpSpecializedAdapterINS1C_15DefaultEpilogueIaSJ_SJ_NS1B_6thread17LinearCombinationIaLi1EiiLNS1G_9ScaleType4KindE0ELNS_15FloatRoundStyleE2EaEENS1_15EpilogueDefaultEEEEEvvEEEEvNT_6ParamsE:
        .type           _ZN7cutlass13device_kernelINS_4gemm6kernel13GemmUniversalIN4cute5tupleIJiiiiEEENS1_10collective13CollectiveMmaINS1_34MainloopSm90TmaGmmaWarpSpecializedILi4ENS5_IJNS4_1CILi2EEESB_NSA_ILi1EEEEEENS1_35KernelTmaWarpSpecializedCooperativeEEENS5_IJNSA_ILi256EEENSA_ILi64EEESH_EEEaNS5_IJlSC_lEEEaSJ_NS4_8TiledMMAINS4_8MMA_AtomIJNS4_4SM904GMMA26MMA_64x64x32_S32S8S8_SS_TNEEEENS4_6LayoutINS5_IJSB_SC_SC_EEENS5_IJSC_NSA_ILi0EEESS_EEEEENS5_IJNS4_10UnderscoreESV_SV_EEEEENS4_23SM90_TMA_LOAD_MULTICASTENS4_14ComposedLayoutINS4_7SwizzleILi2ELi4ELi3EEENS4_18smem_ptr_flag_bitsILi8EEENSQ_INS5_IJNSA_ILi8EEESH_EEENS5_IJSH_SC_EEEEEEEvNS4_8identityESY_S18_vS19_EENS_8epilogue10collective6detail29Sm90TmaWarpSpecializedAdapterINS1C_15DefaultEpilogueIaSJ_SJ_NS1B_6thread17LinearCombinationIaLi1EiiLNS1G_9ScaleType4KindE0ELNS_15FloatRoundStyleE2EaEENS1_15EpilogueDefaultEEEEEvvEEEEvNT_6ParamsE,@function
        .size           _ZN7cutlass13device_kernelINS_4gemm6kernel13GemmUniversalIN4cute5tupleIJiiiiEEENS1_10collective13CollectiveMmaINS1_34MainloopSm90TmaGmmaWarpSpecializedILi4ENS5_IJNS4_1CILi2EEESB_NSA_ILi1EEEEEENS1_35KernelTmaWarpSpecializedCooperativeEEENS5_IJNSA_ILi256EEENSA_ILi64EEESH_EEEaNS5_IJlSC_lEEEaSJ_NS4_8TiledMMAINS4_8MMA_AtomIJNS4_4SM904GMMA26MMA_64x64x32_S32S8S8_SS_TNEEEENS4_6LayoutINS5_IJSB_SC_SC_EEENS5_IJSC_NSA_ILi0EEESS_EEEEENS5_IJNS4_10UnderscoreESV_SV_EEEEENS4_23SM90_TMA_LOAD_MULTICASTENS4_14ComposedLayoutINS4_7SwizzleILi2ELi4ELi3EEENS4_18smem_ptr_flag_bitsILi8EEENSQ_INS5_IJNSA_ILi8EEESH_EEENS5_IJSH_SC_EEEEEEEvNS4_8identityESY_S18_vS19_EENS_8epilogue10collective6detail29Sm90TmaWarpSpecializedAdapterINS1C_15DefaultEpilogueIaSJ_SJ_NS1B_6thread17LinearCombinationIaLi1EiiLNS1G_9ScaleType4KindE0ELNS_15FloatRoundStyleE2EaEENS1_15EpilogueDefaultEEEEEvvEEEEvNT_6ParamsE,(.L_x_201 - _ZN7cutlass13device_kernelINS_4gemm6kernel13GemmUniversalIN4cute5tupleIJiiiiEEENS1_10collective13CollectiveMmaINS1_34MainloopSm90TmaGmmaWarpSpecializedILi4ENS5_IJNS4_1CILi2EEESB_NSA_ILi1EEEEEENS1_35KernelTmaWarpSpecializedCooperativeEEENS5_IJNSA_ILi256EEENSA_ILi64EEESH_EEEaNS5_IJlSC_lEEEaSJ_NS4_8TiledMMAINS4_8MMA_AtomIJNS4_4SM904GMMA26MMA_64x64x32_S32S8S8_SS_TNEEEENS4_6LayoutINS5_IJSB_SC_SC_EEENS5_IJSC_NSA_ILi0EEESS_EEEEENS5_IJNS4_10UnderscoreESV_SV_EEEEENS4_23SM90_TMA_LOAD_MULTICASTENS4_14ComposedLayoutINS4_7SwizzleILi2ELi4ELi3EEENS4_18smem_ptr_flag_bitsILi8EEENSQ_INS5_IJNSA_ILi8EEESH_EEENS5_IJSH_SC_EEEEEEEvNS4_8identityESY_S18_vS19_EENS_8epilogue10collective6detail29Sm90TmaWarpSpecializedAdapterINS1C_15DefaultEpilogueIaSJ_SJ_NS1B_6thread17LinearCombinationIaLi1EiiLNS1G_9ScaleType4KindE0ELNS_15FloatRoundStyleE2EaEENS1_15EpilogueDefaultEEEEEvvEEEEvNT_6ParamsE)
        .other          _ZN7cutlass13device_kernelINS_4gemm6kernel13GemmUniversalIN4cute5tupleIJiiiiEEENS1_10collective13CollectiveMmaINS1_34MainloopSm90TmaGmmaWarpSpecializedILi4ENS5_IJNS4_1CILi2EEESB_NSA_ILi1EEEEEENS1_35KernelTmaWarpSpecializedCooperativeEEENS5_IJNSA_ILi256EEENSA_ILi64EEESH_EEEaNS5_IJlSC_lEEEaSJ_NS4_8TiledMMAINS4_8MMA_AtomIJNS4_4SM904GMMA26MMA_64x64x32_S32S8S8_SS_TNEEEENS4_6LayoutINS5_IJSB_SC_SC_EEENS5_IJSC_NSA_ILi0EEESS_EEEEENS5_IJNS4_10UnderscoreESV_SV_EEEEENS4_23SM90_TMA_LOAD_MULTICASTENS4_14ComposedLayoutINS4_7SwizzleILi2ELi4ELi3EEENS4_18smem_ptr_flag_bitsILi8EEENSQ_INS5_IJNSA_ILi8EEESH_EEENS5_IJSH_SC_EEEEEEEvNS4_8identityESY_S18_vS19_EENS_8epilogue10collective6detail29Sm90TmaWarpSpecializedAdapterINS1C_15DefaultEpilogueIaSJ_SJ_NS1B_6thread17LinearCombinationIaLi1EiiLNS1G_9ScaleType4KindE0ELNS_15FloatRoundStyleE2EaEENS1_15EpilogueDefaultEEEEEvvEEEEvNT_6ParamsE,@"STO_CUDA_ENTRY STV_DEFAULT"
_ZN7cutlass13device_kernelINS_4gemm6kernel13GemmUniversalIN4cute5tupleIJiiiiEEENS1_10collective13CollectiveMmaINS1_34MainloopSm90TmaGmmaWarpSpecializedILi4ENS5_IJNS4_1CILi2EEESB_NSA_ILi1EEEEEENS1_35KernelTmaWarpSpecializedCooperativeEEENS5_IJNSA_ILi256EEENSA_ILi64EEESH_EEEaNS5_IJlSC_lEEEaSJ_NS4_8TiledMMAINS4_8MMA_AtomIJNS4_4SM904GMMA26MMA_64x64x32_S32S8S8_SS_TNEEEENS4_6LayoutINS5_IJSB_SC_SC_EEENS5_IJSC_NSA_ILi0EEESS_EEEEENS5_IJNS4_10UnderscoreESV_SV_EEEEENS4_23SM90_TMA_LOAD_MULTICASTENS4_14ComposedLayoutINS4_7SwizzleILi2ELi4ELi3EEENS4_18smem_ptr_flag_bitsILi8EEENSQ_INS5_IJNSA_ILi8EEESH_EEENS5_IJSH_SC_EEEEEEEvNS4_8identityESY_S18_vS19_EENS_8epilogue10collective6detail29Sm90TmaWarpSpecializedAdapterINS1C_15DefaultEpilogueIaSJ_SJ_NS1B_6thread17LinearCombinationIaLi1EiiLNS1G_9ScaleType4KindE0ELNS_15FloatRoundStyleE2EaEENS1_15EpilogueDefaultEEEEEvvEEEEvNT_6ParamsE:
[----:B------:R-:W0:Y:S01]  /*0000*/  LDC R1, c[0x0][0x28] ;  /* 0x00000a00ff017b82 */ /* 0x000e220000000800 */
[----:B------:R-:W1:Y:S01]  /*0010*/  S2R R94, SR_TID.X ;  /* 0x00000000005e7919 */ /* 0x000e620000002100 */
[----:B------:R-:W-:Y:S01]  /*0020*/  ELECT P0, URZ, PT ;  /* 0x00000000003f782f */ /* 0x000fe20003800000 */
[----:B------:R-:W-:Y:S01]  /*0030*/  BSSY B0, `(.L_x_0) ;  /* 0x000000f000007945 */ /* 0x000fe20003800000 */
[--C-:B-1----:R-:W-:Y:S02]  /*0040*/  SHF.R.U32.HI R0, RZ, 0x5, R94.reuse ;  /* 0x00000005ff007819 */ /* 0x102fe4000001165e */
[----:B------:R-:W-:-:S03]  /*0050*/  SHF.R.U32.HI R6, RZ, 0x7, R94 ;  /* 0x00000007ff067819 */ /* 0x000fc6000001165e */
[----:B------:R-:W1:Y:S04]  /*0060*/  SHFL.IDX PT, R2, R0, RZ, 0x1f ;  /* 0x00001fff00027589 */ /* 0x000e6800000e0000 */
[----:B------:R2:W3:Y:S01]  /*0070*/  SHFL.IDX PT, R5, R6, RZ, 0x1f ;  /* 0x00001fff06057589 */ /* 0x0004e200000e0000 */
[----:B-1----:R-:W-:-:S13]  /*0080*/  ISETP.NE.OR P0, PT, R2, RZ, !P0 ;  /* 0x000000ff0200720c */ /* 0x002fda0004705670 */
[----:B0-23--:R-:W-:Y:S05]  /*0090*/  @P0 BRA `(.L_x_1) ;  /* 0x0000000000200947 */ /* 0x00dfea0003800000 */
[----:B------:R-:W-:Y:S02]  /*00a0*/  ULDC.64 UR4, c[0x0][0x198] ;  /* 0x0000660000047ab9 */ /* 0x000fe40000000a00 */
[----:B------:R-:W-:Y:S02]  /*00b0*/  UIADD3 UR6, UP0, UR4, 0xf0, URZ ;  /* 0x000000f004067890 */ /* 0x000fe4000ff1e03f */
[----:B------:R-:W-:Y:S02]  /*00c0*/  UIADD3 UR4, UP1, UR4, 0x1f0, URZ ;  /* 0x000001f004047890 */ /* 0x000fe4000ff3e03f */
[----:B------:R-:W-:Y:S02]  /*00d0*/  UIADD3.X UR7, URZ, UR5, URZ, UP0, !UPT ;  /* 0x000000053f077290 */ /* 0x000fe400087fe43f */
[----:B------:R-:W-:-:S07]  /*00e0*/  UIADD3.X UR5, URZ, UR5, URZ, UP1, !UPT ;  /* 0x000000053f057290 */ /* 0x000fce0008ffe43f */
[----:B------:R0:W-:Y:S02]  /*00f0*/  UTMACCTL.PF [UR6] ;  /* 0x00000000060079b9 */ /* 0x0001e40008040000 */
[----:B------:R0:W-:Y:S02]  /*0100*/  UTMACCTL.PF [UR4] ;  /* 0x00000000040079b9 */ /* 0x0001e40008040000 */
[----:B0-----:R-:W-:Y:S01]  /*0110*/  NOP ;  /* 0x0000000000007918 */ /* 0x001fe20000000000 */
.L_x_1:
[----:B------:R-:W-:Y:S05]  /*0120*/  BSYNC B0 ;  /* 0x0000000000007941 */ /* 0x000fea0003800000 */
.L_x_0:
[----:B------:R-:W0:Y:S02]  /*0130*/  SHFL.IDX PT, R3, R0, RZ, 0x1f ;  /* 0x00001fff00037589 */ /* 0x000e2400000e0000 */
[----:B0-----:R-:W-:-:S13]  /*0140*/  ISETP.NE.AND P0, PT, R3, RZ, PT ;  /* 0x000000ff0300720c */ /* 0x001fda0003f05270 */
[----:B------:R-:W-:Y:S05]  /*0150*/  @P0 BRA `(.L_x_2) ;  /* 0x0000000000580947 */ /* 0x000fea0003800000 */
[----:B------:R-:W0:Y:S01]  /*0160*/  S2UR UR8, SR_CgaCtaId ;  /* 0x00000000000879c3 */ /* 0x000e220000008800 */
[----:B------:R-:W-:Y:S01]  /*0170*/  UMOV UR4, 0x400 ;  /* 0x0000040000047882 */ /* 0x000fe20000000000 */
[----:B------:R-:W-:Y:S01]  /*0180*/  UMOV UR5, 0x1 ;  /* 0x0000000100057882 */ /* 0x000fe20000000000 */
[----:B------:R-:W-:Y:S01]  /*0190*/  UMOV UR6, 0x6 ;  /* 0x0000000600067882 */ /* 0x000fe20000000000 */
[----:B------:R-:W-:Y:S01]  /*01a0*/  ELECT P0, URZ, PT ;  /* 0x00000000003f782f */ /* 0x000fe20003800000 */
[----:B------:R-:W-:-:S04]  /*01b0*/  UIADD3 UR6, -UR6, 0x100000, URZ ;  /* 0x0010000006067890 */ /* 0x000fc8000fffe13f */
[----:B------:R-:W-:Y:S02]  /*01c0*/  USHF.L.U32 UR7, UR6, 0xb, URZ ;  /* 0x0000000b06077899 */ /* 0x000fe4000800063f */
[----:B------:R-:W-:Y:S02]  /*01d0*/  USHF.L.U32 UR6, UR6, 0x1, URZ ;  /* 0x0000000106067899 */ /* 0x000fe4000800063f */
[----:B0-----:R-:W-:Y:S02]  /*01e0*/  ULEA UR8, UR8, UR4, 0x18 ;  /* 0x0000000408087291 */ /* 0x001fe4000f8ec03f */
[----:B------:R-:W-:-:S04]  /*01f0*/  UIADD3 UR4, -UR5, 0x100000, URZ ;  /* 0x0010000005047890 */ /* 0x000fc8000fffe13f */
[----:B------:R-:W-:Y:S02]  /*0200*/  USHF.L.U32 UR5, UR4, 0xb, URZ ;  /* 0x0000000b04057899 */ /* 0x000fe4000800063f */
[----:B------:R-:W-:Y:S01]  /*0210*/  USHF.L.U32 UR4, UR4, 0x1, URZ ;  /* 0x0000000104047899 */ /* 0x000fe2000800063f */
[----:B------:R-:W0:Y:S11]  /*0220*/  FENCE.VIEW.ASYNC.S ;  /* 0x00000000000073c6 */ /* 0x000e360000000000 */
[----:B0-----:R0:W1:Y:S01]  /*0230*/  SYNCS.EXCH.64 URZ, [UR8], UR4 ;  /* 0x00000004083f75b2 */ /* 0x0010620008000100 */
[----:B------:R0:W2:Y:S01]  /*0240*/  SYNCS.EXCH.64 URZ, [UR8+0x20], UR6 ;  /* 0x00002006083f75b2 */ /* 0x0000a20008000100 */
[----:B------:R0:W3:Y:S01]  /*0250*/  SYNCS.EXCH.64 URZ, [UR8+0x8], UR4 ;  /* 0x00000804083f75b2 */ /* 0x0000e20008000100 */
[----:B------:R0:W4:Y:S01]  /*0260*/  SYNCS.EXCH.64 URZ, [UR8+0x28], UR6 ;  /* 0x00002806083f75b2 */ /* 0x0001220008000100 */
[----:B------:R0:W0:Y:S01]  /*0270*/  SYNCS.EXCH.64 URZ, [UR8+0x10], UR4 ;  /* 0x00001004083f75b2 */ /* 0x0000220008000100 */
[----:B------:R0:W0:Y:S01]  /*0280*/  SYNCS.EXCH.64 URZ, [UR8+0x30], UR6 ;  /* 0x00003006083f75b2 */ /* 0x0000220008000100 */
[----:B------:R0:W0:Y:S01]  /*0290*/  SYNCS.EXCH.64 URZ, [UR8+0x18], UR4 ;  /* 0x00001804083f75b2 */ /* 0x0000220008000100 */
[----:B------:R0:W0:Y:S01]  /*02a0*/  SYNCS.EXCH.64 URZ, [UR8+0x38], UR6 ;  /* 0x00003806083f75b2 */ /* 0x0000220008000100 */
[----:B------:R-:W-:Y:S01]  /*02b0*/  NOP ;  /* 0x0000000000007918 */ /* 0x000fe20000000000 */
.L_x_2:
[----:B------:R-:W-:Y:S01]  /*02c0*/  SHF.R.S32.HI R7, RZ, 0x1f, R94 ;  /* 0x0000001fff077819 */ /* 0x000fe2000001145e */
[----:B------:R-:W5:Y:S01]  /*02d0*/  SHFL.IDX PT, R0, R0, RZ, 0x1f ;  /* 0x00001fff00007589 */ /* 0x000f6200000e0000 */
[----:B0-----:R-:W0:Y:S01]  /*02e0*/  S2UR UR8, SR_CTAID.X ;  /* 0x00000000000879c3 */ /* 0x001e220000002500 */
[----:B------:R-:W-:Y:S02]  /*02f0*/  ELECT P0, URZ, PT ;  /* 0x00000000003f782f */ /* 0x000fe40003800000 */
[----:B------:R-:W-:Y:S01]  /*0300*/  LEA.HI R7, R7, R94, RZ, 0x7 ;  /* 0x0000005e07077211 */ /* 0x000fe200078f38ff */
[----:B------:R-:W1:Y:S01]  /*0310*/  S2R R4, SR_CTAID.Y ;  /* 0x0000000000047919 */ /* 0x000e620000002600 */
[----:B------:R-:W-:Y:S01]  /*0320*/  SHF.R.S32.HI R10, RZ, 0x1f, R3 ;  /* 0x0000001fff0a7819 */ /* 0x000fe20000011403 */
[----:B------:R-:W-:Y:S01]  /*0330*/  ULDC UR4, c[0x0][0x150] ;  /* 0x0000540000047ab9 */ /* 0x000fe20000000800 */
[----:B------:R-:W-:Y:S01]  /*0340*/  LOP3.LUT R7, R7, 0xffffff80, RZ, 0xc0, !PT ;  /* 0xffffff8007077812 */ /* 0x000fe200078ec0ff */
[----:B------:R-:W-:Y:S01]  /*0350*/  NOP ;  /* 0x0000000000007918 */ /* 0x000fe20000000000 */
[----:B------:R-:W-:Y:S01]  /*0360*/  LEA.HI R10, R10, R3, RZ, 0x2 ;  /* 0x000000030a0a7211 */ /* 0x000fe200078f10ff */
[----:B------:R-:W2:Y:S01]  /*0370*/  LDC R12, c[0x0][0x144] ;  /* 0x00005100ff0c7b82 */ /* 0x000ea20000000800 */
[----:B------:R-:W-:Y:S01]  /*0380*/  NOP ;  /* 0x0000000000007918 */ /* 0x000fe20000000000 */
[----:B------:R-:W-:Y:S01]  /*0390*/  IMAD.IADD R8, R94, 0x1, -R7 ;  /* 0x000000015e087824 */ /* 0x000fe200078e0a07 */
[----:B------:R-:W-:Y:S01]  /*03a0*/  LOP3.LUT R10, R10, 0x3ffffffc, RZ, 0xc0, !PT ;  /* 0x3ffffffc0a0a7812 */ /* 0x000fe200078ec0ff */
[----:B------:R-:W-:Y:S01]  /*03b0*/  IMAD.MOV.U32 R22, RZ, RZ, 0x1 ;  /* 0x00000001ff167424 */ /* 0x000fe200078e00ff */
[----:B------:R-:W-:-:S02]  /*03c0*/  ISETP.NE.AND P3, PT, R5, RZ, PT ;  /* 0x000000ff0500720c */ /* 0x000fc40003f65270 */
[----:B------:R-:W-:Y:S01]  /*03d0*/  SHF.R.S32.HI R7, RZ, 0x1f, R8 ;  /* 0x0000001fff077819 */ /* 0x000fe20000011408 */
[----:B------:R-:W-:Y:S01]  /*03e0*/  IMAD.IADD R10, R3, 0x1, -R10 ;  /* 0x00000001030a7824 */ /* 0x000fe200078e0a0a */
[----:B------:R-:W3:Y:S02]  /*03f0*/  LDC R14, c[0x0][0x140] ;  /* 0x00005000ff0e7b82 */ /* 0x000ee40000000800 */
[----:B------:R-:W-:Y:S02]  /*0400*/  LEA.HI R7, R7, R8, RZ, 0x3 ;  /* 0x0000000807077211 */ /* 0x000fe400078f18ff */
[----:B-----5:R-:W-:Y:S02]  /*0410*/  ISETP.NE.OR P0, PT, R0, RZ, !P0 ;  /* 0x000000ff0000720c */ /* 0x020fe40004705670 */
[--C-:B------:R-:W-:Y:S02]  /*0420*/  SHF.R.S32.HI R0, RZ, 0x3, R7.reuse ;  /* 0x00000003ff007819 */ /* 0x100fe40000011407 */
[----:B------:R-:W-:-:S02]  /*0430*/  SHF.R.S32.HI R7, RZ, 0x1f, R7 ;  /* 0x0000001fff077819 */ /* 0x000fc40000011407 */
[----:B0-----:R-:W-:Y:S02]  /*0440*/  I2FP.F32.U32 R9, UR8 ;  /* 0x0000000800097c45 */ /* 0x001fe40008201000 */
[----:B------:R-:W-:-:S03]  /*0450*/  LEA.HI R7, R7, R0, RZ, 0x2 ;  /* 0x0000000007077211 */ /* 0x000fc600078f10ff */
[----:B------:R-:W-:Y:S01]  /*0460*/  FMUL R9, R9, UR4 ;  /* 0x0000000409097c20 */ /* 0x000fe20008400000 */
[----:B------:R-:W-:Y:S01]  /*0470*/  LOP3.LUT R7, R7, 0xfffffffc, RZ, 0xc0, !PT ;  /* 0xfffffffc07077812 */ /* 0x000fe200078ec0ff */
[----:B------:R-:W-:Y:S01]  /*0480*/  VOTEU.ALL UP0, P0 ;  /* 0x00000000003f7886 */ /* 0x000fe20000000000 */
[----:B-1----:R-:W-:Y:S01]  /*0490*/  I2FP.F32.U32 R3, R4 ;  /* 0x0000000400037245 */ /* 0x002fe20000201000 */
[----:B------:R-:W-:Y:S01]  /*04a0*/  ULDC UR4, c[0x0][0x154] ;  /* 0x0000550000047ab9 */ /* 0x000fe20000000800 */
[----:B------:R-:W-:Y:S01]  /*04b0*/  VOTEU.ALL UP1, P0 ;  /* 0x00000000003f7886 */ /* 0x000fe20000020000 */
[----:B------:R-:W0:Y:S01]  /*04c0*/  F2I.U32.TRUNC.NTZ R9, R9 ;  /* 0x0000000900097305 */ /* 0x000e22000020f000 */
[----:B------:R-:W-:Y:S01]  /*04d0*/  IMAD.IADD R7, R0, 0x1, -R7 ;  /* 0x0000000100077824 */ /* 0x000fe200078e0a07 */
[----:B------:R-:W1:Y:S01]  /*04e0*/  @!UP0 S2UR UR7, SR_CgaCtaId ;  /* 0x00000000000789c3 */ /* 0x000e620000008800 */
[----:B------:R-:W-:Y:S01]  /*04f0*/  FMUL R13, R3, UR4 ;  /* 0x00000004030d7c20 */ /* 0x000fe20008400000 */
[----:B------:R-:W-:Y:S01]  /*0500*/  UMOV UR4, 0x20 ;  /* 0x0000002000047882 */ /* 0x000fe20000000000 */
[----:B------:R-:W-:Y:S01]  /*0510*/  IMAD R10, R10, 0x4, R7 ;  /* 0x000000040a0a7824 */ /* 0x000fe200078e0207 */
[----:B------:R-:W-:Y:S01]  /*0520*/  @!UP0 UMOV UR6, 0x400 ;  /* 0x0000040000068882 */ /* 0x000fe20000000000 */
[----:B------:R-:W-:-:S04]  /*0530*/  @!UP0 UIADD3 UR4, -UR4, 0x100000, URZ ;  /* 0x0010000004048890 */ /* 0x000fc8000fffe13f */
[----:B------:R-:W-:Y:S02]  /*0540*/  @!UP0 USHF.L.U32 UR5, UR4, 0xb, URZ ;  /* 0x0000000b04058899 */ /* 0x000fe4000800063f */
[----:B------:R-:W-:Y:S01]  /*0550*/  @!UP0 USHF.L.U32 UR4, UR4, 0x1, URZ ;  /* 0x0000000104048899 */ /* 0x000fe2000800063f */
[----:B---3--:R-:W-:Y:S01]  /*0560*/  ISETP.EQ.U32.AND P2, PT, R14, 0x1, PT ;  /* 0x000000010e00780c */ /* 0x008fe20003f42070 */
[----:B------:R-:W3:Y:S01]  /*0570*/  F2I.U32.TRUNC.NTZ R13, R13 ;  /* 0x0000000d000d7305 */ /* 0x000ee2000020f000 */
[C---:B------:R-:W-:Y:S01]  /*0580*/  LEA.HI R0, R10.reuse, R10, RZ, 0x1 ;  /* 0x0000000a0a007211 */ /* 0x040fe200078f08ff */
[----:B------:R-:W5:Y:S01]  /*0590*/  LDC R7, c[0x0][0x148] ;  /* 0x00005200ff077b82 */ /* 0x000f620000000800 */
[----:B------:R-:W-:Y:S02]  /*05a0*/  IMAD.SHL.U32 R19, R10, 0x4, RZ ;  /* 0x000000040a137824 */ /* 0x000fe400078e00ff */
[----:B------:R-:W-:Y:S01]  /*05b0*/  LOP3.LUT R11, R0, 0xfffffffe, RZ, 0xc0, !PT ;  /* 0xfffffffe000b7812 */ /* 0x000fe200078ec0ff */
[----:B0-----:R-:W-:Y:S01]  /*05c0*/  IMAD.MOV R15, RZ, RZ, -R9 ;  /* 0x000000ffff0f7224 */ /* 0x001fe200078e0a09 */
[----:B------:R-:W-:-:S02]  /*05d0*/  SHF.R.S32.HI R9, RZ, 0x1f, R2 ;  /* 0x0000001fff097819 */ /* 0x000fc40000011402 */
[----:B------:R-:W-:Y:S01]  /*05e0*/  LOP3.LUT R19, R10, 0xc, R19, 0x78, !PT ;  /* 0x0000000c0a137812 */ /* 0x000fe200078e7813 */
[----:B--2---:R-:W-:Y:S01]  /*05f0*/  IMAD R3, R12, R15, UR8 ;  /* 0x000000080c037e24 */ /* 0x004fe2000f8e020f */
[----:B------:R-:W-:Y:S01]  /*0600*/  LEA.HI R9, R9, R2, RZ, 0x2 ;  /* 0x0000000209097211 */ /* 0x000fe200078f10ff */
[----:B------:R-:W-:Y:S01]  /*0610*/  IMAD.IADD R0, R10, 0x1, -R11 ;  /* 0x000000010a007824 */ /* 0x000fe200078e0a0b */
[----:B------:R-:W-:Y:S01]  /*0620*/  LOP3.LUT R11, R94, 0x7f, RZ, 0xc0, !PT ;  /* 0x0000007f5e0b7812 */ /* 0x000fe200078ec0ff */
[----:B------:R-:W-:Y:S01]  /*0630*/  VIADD R10, R5, 0xffffffff ;  /* 0xffffffff050a7836 */ /* 0x000fe20000000000 */
[----:B------:R-:W-:Y:S01]  /*0640*/  LOP3.LUT R9, R9, 0xfffffffc, RZ, 0xc0, !PT ;  /* 0xfffffffc09097812 */ /* 0x000fe200078ec0ff */
[----:B---3--:R-:W-:Y:S01]  /*0650*/  IMAD.MOV R20, RZ, RZ, -R13 ;  /* 0x000000ffff147224 */ /* 0x008fe200078e0a0d */
[----:B------:R-:W-:Y:S01]  /*0660*/  ISETP.NE.AND P4, PT, R0, R3, PT ;  /* 0x000000030000720c */ /* 0x000fe20003f85270 */
[----:B-1----:R-:W-:Y:S01]  /*0670*/  @!UP0 ULEA UR6, UR7, UR6, 0x18 ;  /* 0x0000000607068291 */ /* 0x002fe2000f8ec03f */
[----:B------:R-:W-:Y:S01]  /*0680*/  ISETP.GE.U32.AND P6, PT, R10, 0x2, PT ;  /* 0x000000020a00780c */ /* 0x000fe20003fc6070 */
[----:B------:R-:W-:Y:S01]  /*0690*/  IMAD.IADD R0, R2, 0x1, -R9 ;  /* 0x0000000102007824 */ /* 0x000fe200078e0a09 */
[----:B------:R-:W-:Y:S01]  /*06a0*/  VOTEU.ALL UP0, P0 ;  /* 0x00000000003f7886 */ /* 0x000fe20000000000 */
[----:B------:R-:W-:-:S03]  /*06b0*/  LOP3.LUT P0, RZ, R8, 0x7, RZ, 0xc0, !PT ;  /* 0x0000000708ff7812 */ /* 0x000fc6000780c0ff */
[C---:B------:R-:W-:Y:S01]  /*06c0*/  ISETP.NE.AND P1, PT, R0.reuse, 0x3, PT ;  /* 0x000000030000780c */ /* 0x040fe20003f25270 */
[----:B-----5:R-:W-:Y:S01]  /*06d0*/  IMAD R9, R7, R20, R4 ;  /* 0x0000001407097224 */ /* 0x020fe200078e0204 */
[C---:B------:R-:W-:Y:S02]  /*06e0*/  ISETP.LT.U32.AND P0, PT, R19.reuse, 0x4, !P0 ;  /* 0x000000041300780c */ /* 0x040fe40004701070 */
[----:B------:R-:W-:Y:S01]  /*06f0*/  ISETP.EQ.OR P1, PT, R0, RZ, !P1 ;  /* 0x000000ff0000720c */ /* 0x000fe20004f22670 */
[----:B------:R-:W0:Y:S02]  /*0700*/  FENCE.VIEW.ASYNC.S ;  /* 0x00000000000073c6 */ /* 0x000e240000000000 */
[----:B0-----:R0:W1:Y:S01]  /*0710*/  @!UP0 SYNCS.EXCH.64 URZ, [UR6+0x50], UR4 ;  /* 0x00005004063f85b2 */ /* 0x0010620008000100 */
[----:B------:R-:W-:Y:S02]  /*0720*/  @P4 LEA.HI R2, R19, R19, RZ, 0x1 ;  /* 0x0000001313024211 */ /* 0x000fe400078f08ff */
[----:B------:R-:W-:-:S02]  /*0730*/  ISETP.EQ.AND P1, PT, R5, RZ, P1 ;  /* 0x000000ff0500720c */ /* 0x000fc40000f22270 */
[----:B------:R-:W-:Y:S02]  /*0740*/  @P4 SHF.R.S32.HI R2, RZ, 0x1, R2 ;  /* 0x00000001ff024819 */ /* 0x000fe40000011402 */
[----:B------:R-:W-:Y:S02]  /*0750*/  SEL R18, RZ, 0x1, !P1 ;  /* 0x00000001ff127807 */ /* 0x000fe40004800000 */
[----:B------:R-:W-:Y:S02]  /*0760*/  @P4 ISETP.NE.AND P5, PT, R2, R9, PT ;  /* 0x000000090200420c */ /* 0x000fe40003fa5270 */
[----:B------:R-:W-:Y:S02]  /*0770*/  SEL R9, RZ, 0x1, !P0 ;  /* 0x00000001ff097807 */ /* 0x000fe40004000000 */
[----:B------:R-:W-:Y:S02]  /*0780*/  @P4 SEL R22, RZ, 0x1, P5 ;  /* 0x00000001ff164807 */ /* 0x000fe40002800000 */
[----:B------:R-:W-:Y:S01]  /*0790*/  SEL R18, R18, 0x2, P6 ;  /* 0x0000000212127807 */ /* 0x000fe20003000000 */
[----:B------:R0:W2:Y:S01]  /*07a0*/  @!UP1 SYNCS.EXCH.64 URZ, [UR6+0x58], UR4 ;  /* 0x00005804063f95b2 */ /* 0x0000a20008000100 */
[----:B------:R-:W-:Y:S01]  /*07b0*/  LOP3.LUT R22, R22, R9, RZ, 0xc0, !PT ;  /* 0x0000000916167212 */ /* 0x000fe200078ec0ff */
[----:B------:R-:W-:Y:S01]  /*07c0*/  NOP ;  /* 0x0000000000007918 */ /* 0x000fe20000000000 */
[----:B------:R-:W-:Y:S05]  /*07d0*/  @!P2 BRA `(.L_x_3) ;  /* 0x000000000008a947 */ /* 0x000fea0003800000 */
[----:B-12-4-:R-:W-:Y:S01]  /*07e0*/  UCGABAR_ARV ;  /* 0x00000000000079c7 */ /* 0x016fe20008000000 */
[----:B------:R-:W-:Y:S05]  /*07f0*/  BRA `(.L_x_4) ;  /* 0x0000000000047947 */ /* 0x000fea0003800000 */
.L_x_3:
[----:B-12-4-:R-:W-:Y:S01]  /*0800*/  NOP ;  /* 0x0000000000007918 */ /* 0x016fe20000000000 */
.L_x_4:
[----:B------:R-:W1:Y:S01]  /*0810*/  LDC R2, c[0x0][0x65c] ;  /* 0x00019700ff027b82 */ /* 0x000e620000000800 */
[----:B------:R-:W-:Y:S02]  /*0820*/  IMAD.U32 R8, RZ, RZ, UR8 ;  /* 0x00000008ff087e24 */ /* 0x000fe4000f8e00ff */
[----:B------:R-:W-:Y:S01]  /*0830*/  IMAD.MOV.U32 R9, RZ, RZ, RZ ;  /* 0x000000ffff097224 */ /* 0x000fe200078e00ff */
[----:B-1----:R-:W-:-:S04]  /*0840*/  ISETP.NE.AND P1, PT, R2, 0x1, PT ;  /* 0x000000010200780c */ /* 0x002fc80003f25270 */
[----:B------:R-:W-:-:S09]  /*0850*/  P2R R5, PR, RZ, 0x2 ;  /* 0x00000002ff057803 */ /* 0x000fd20000000000 */
[----:B------:R-:W1:Y:S01]  /*0860*/  @P1 LDC R17, c[0x0][0x10] ;  /* 0x00000400ff111b82 */ /* 0x000e620000000800 */
[----:B------:R-:W-:Y:S02]  /*0870*/  @P1 IMAD.MOV.U32 R5, RZ, RZ, RZ ;  /* 0x000000ffff051224 */ /* 0x000fe400078e00ff */
[----:B------:R-:W-:-:S05]  /*0880*/  @P1 IMAD.MOV.U32 R15, RZ, RZ, RZ ;  /* 0x000000ffff0f1224 */ /* 0x000fca00078e00ff */
[----:B------:R-:W2:Y:S01]  /*0890*/  @!P1 LDC R13, c[0x0][0xc] ;  /* 0x00000300ff0d9b82 */ /* 0x000ea20000000800 */
[----:B0-----:R-:W-:Y:S01]  /*08a0*/  ULDC UR4, c[0x0][0xc] ;  /* 0x0000030000047ab9 */ /* 0x001fe20000000800 */
[----:B------:R-:W-:Y:S01]  /*08b0*/  ULDC UR5, c[0x0][0x10] ;  /* 0x0000040000057ab9 */ /* 0x000fe20000000800 */
[----:B------:R-:W-:Y:S01]  /*08c0*/  ULDC UR6, c[0x0][0x14] ;  /* 0x0000050000067ab9 */ /* 0x000fe20000000800 */
[----:B------:R-:W-:-:S04]  /*08d0*/  UIMAD.WIDE.U32 UR4, UR4, UR5, URZ ;  /* 0x00000005040472a5 */ /* 0x000fc8000f8e003f */
[----:B------:R-:W-:Y:S02]  /*08e0*/  UIMAD.WIDE.U32 UR36, UR4, UR6, URZ ;  /* 0x00000006042472a5 */ /* 0x000fe4000f8e003f */
[----:B------:R-:W-:-:S04]  /*08f0*/  UIMAD UR42, UR5, UR6, URZ ;  /* 0x00000006052a72a4 */ /* 0x000fc8000f8e023f */
[----:B------:R-:W-:Y:S01]  /*0900*/  UIADD3 UR42, UR37, UR42, URZ ;  /* 0x0000002a252a7290 */ /* 0x000fe2000fffe03f */
[----:B-1----:R-:W-:-:S04]  /*0910*/  @P1 IMAD.WIDE.U32 R16, R17, UR8, R4 ;  /* 0x0000000811101c25 */ /* 0x002fc8000f8e0004 */
[----:B------:R-:W-:Y:S02]  /*0920*/  @P1 IMAD.IADD R17, R17, 0x1, R15 ;  /* 0x0000000111111824 */ /* 0x000fe400078e020f */
[----:B--2---:R-:W-:-:S04]  /*0930*/  @!P1 IMAD.WIDE.U32 R8, R4, R13, R8 ;  /* 0x0000000d04089225 */ /* 0x004fc800078e0008 */
[----:B------:R-:W-:Y:S02]  /*0940*/  @!P1 IMAD.MOV.U32 R16, RZ, RZ, R8 ;  /* 0x000000ffff109224 */ /* 0x000fe400078e0008 */
[----:B------:R-:W-:Y:S01]  /*0950*/  @!P1 IMAD.MOV.U32 R17, RZ, RZ, R9 ;  /* 0x000000ffff119224 */ /* 0x000fe200078e0009 */
[----:B------:R-:W-:Y:S06]  /*0960*/  @!P2 BRA `(.L_x_5) ;  /* 0x00000000000ca947 */ /* 0x000fec0003800000 */
[----:B------:R-:W-:Y:S01]  /*0970*/  UCGABAR_WAIT ;  /* 0x0000000000007dc7 */ /* 0x000fe20008000000 */
[----:B------:R-:W-:Y:S01]  /*0980*/  CCTL.IVALL ;  /* 0x00000000ff00798f */ /* 0x000fe20002000000 */
[----:B------:R-:W-:Y:S05]  /*0990*/  BRA `(.L_x_6) ;  /* 0x0000000000047947 */ /* 0x000fea0003800000 */
.L_x_5:
[----:B------:R-:W-:Y:S06]  /*09a0*/  BAR.SYNC.DEFER_BLOCKING 0x0 ;  /* 0x0000000000007b1d */ /* 0x000fec0000010000 */
.L_x_6:
[----:B------:R-:W-:Y:S05]  /*09b0*/  @!P3 BRA `(.L_x_7) ;  /* 0x00000050004cb947 */ /* 0x000fea0003800000 */
[----:B------:R-:W-:-:S13]  /*09c0*/  ISETP.GT.U32.AND P0, PT, R10, 0x1, PT ;  /* 0x000000010a00780c */ /* 0x000fda0003f04070 */
[----:B------:R-:W-:Y:S05]  /*09d0*/  @P0 EXIT ;  /* 0x000000000000094d */ /* 0x000fea0003800000 */
[----:B------:R-:W-:Y:S01]  /*09e0*/  ULDC.64 UR4, c[0x0][0x650] ;  /* 0x0001940000047ab9 */ /* 0x000fe20000000a00 */
[----:B------:R-:W-:Y:S01]  /*09f0*/  PRMT R0, RZ, 0x7610, R0 ;  /* 0x00007610ff007816 */ /* 0x000fe20000000000 */
[----:B------:R-:W-:Y:S01]  /*0a00*/  IMAD.MOV.U32 R99, RZ, RZ, -0x1 ;  /* 0xffffffffff637424 */ /* 0x000fe200078e00ff */
[----:B------:R-:W-:Y:S01]  /*0a10*/  ISETP.GE.U32.AND P0, PT, R16, UR4, PT ;  /* 0x0000000410007c0c */ /* 0x000fe2000bf06070 */
[----:B------:R-:W-:Y:S02]  /*0a20*/  IMAD.MOV.U32 R100, RZ, RZ, -0x1 ;  /* 0xffffffffff647424 */ /* 0x000fe400078e00ff */
[----:B------:R-:W-:Y:S01]  /*0a30*/  IMAD.MOV.U32 R23, RZ, RZ, -0x1 ;  /* 0xffffffffff177424 */ /* 0x000fe200078e00ff */
[----:B------:R-:W-:-:S13]  /*0a40*/  ISETP.GE.U32.AND.EX P0, PT, R17, UR5, PT, P0 ;  /* 0x0000000511007c0c */ /* 0x000fda000bf06100 */
[----:B------:R-:W-:Y:S05]  /*0a50*/  @P0 BRA `(.L_x_8) ;  /* 0x00000004002c0947 */ /* 0x000fea0003800000 */
[----:B------:R-:W0:Y:S01]  /*0a60*/  LDC.64 R24, c[0x0][0x628] ;  /* 0x00018a00ff187b82 */ /* 0x000e220000000a00 */
[----:B------:R-:W-:Y:S02]  /*0a70*/  IMAD.MOV.U32 R8, RZ, RZ, R16 ;  /* 0x000000ffff087224 */ /* 0x000fe400078e0010 */
[----:B------:R-:W-:-:S05]  /*0a80*/  IMAD.MOV.U32 R9, RZ, RZ, R17 ;  /* 0x000000ffff097224 */ /* 0x000fca00078e0011 */
[----:B------:R-:W1:Y:S08]  /*0a90*/  LDC R0, c[0x0][0x630] ;  /* 0x00018c00ff007b82 */ /* 0x000e700000000800 */
[----:B------:R-:W2:Y:S01]  /*0aa0*/  LDC.64 R26, c[0x0][0x620] ;  /* 0x00018800ff1a7b82 */ /* 0x000ea20000000a00 */
[----:B0-----:R-:W-:-:S04]  /*0ab0*/  ISETP.NE.U32.AND P0, PT, R24, RZ, PT ;  /* 0x000000ff1800720c */ /* 0x001fc80003f05070 */
[----:B------:R-:W-:-:S13]  /*0ac0*/  ISETP.NE.AND.EX P0, PT, R25, RZ, PT, P0 ;  /* 0x000000ff1900720c */ /* 0x000fda0003f05300 */
[----:B-12---:R-:W-:Y:S05]  /*0ad0*/  @!P0 BRA `(.L_x_9) ;  /* 0x0000000000288947 */ /* 0x006fea0003800000 */
[----:B------:R-:W0:Y:S02]  /*0ae0*/  LDC R15, c[0x0][0x634] ;  /* 0x00018d00ff0f7b82 */ /* 0x000e240000000800 */
[----:B0-----:R-:W-:-:S05]  /*0af0*/  IADD3 R15, P0, R16, R15, RZ ;  /* 0x0000000f100f7210 */ /* 0x001fca0007f1e0ff */
[----:B------:R-:W-:-:S04]  /*0b00*/  IMAD.X R21, RZ, RZ, R17, P0 ;  /* 0x000000ffff157224 */ /* 0x000fc800000e0611 */
[----:B------:R-:W-:-:S04]  /*0b10*/  IMAD.WIDE.U32 R8, R21, R24, RZ ;  /* 0x0000001815087225 */ /* 0x000fc800078e00ff */
[----:B------:R-:W-:-:S04]  /*0b20*/  IMAD.WIDE.U32 R12, P0, R15, R25, R8 ;  /* 0x000000190f0c7225 */ /* 0x000fc80007800008 */
[----:B------:R-:W-:-:S04]  /*0b30*/  IMAD.WIDE.U32 R8, R15, R24, RZ ;  /* 0x000000180f087225 */ /* 0x000fc800078e00ff */
[----:B------:R-:W-:Y:S01]  /*0b40*/  IMAD.X R15, RZ, RZ, RZ, P0 ;  /* 0x000000ffff0f7224 */ /* 0x000fe200000e06ff */
[----:B------:R-:W-:Y:S01]  /*0b50*/  IADD3 RZ, P0, R9, R12, RZ ;  /* 0x0000000c09ff7210 */ /* 0x000fe20007f1e0ff */
[----:B------:R-:W-:-:S04]  /*0b60*/  IMAD.MOV.U32 R14, RZ, RZ, R13 ;  /* 0x000000ffff0e7224 */ /* 0x000fc800078e000d */
[----:B------:R-:W-:-:S08]  /*0b70*/  IMAD.WIDE.U32.X R8, R21, R25, R14, P0 ;  /* 0x0000001915087225 */ /* 0x000fd000000e040e */
.L_x_9:
[----:B------:R-:W0:Y:S01]  /*0b80*/  LDC.64 R28, c[0x0][0x640] ;  /* 0x00019000ff1c7b82 */ /* 0x000e220000000a00 */
[--C-:B------:R-:W-:Y:S01]  /*0b90*/  SHF.R.U64 R30, R8, R0, R9.reuse ;  /* 0x00000000081e7219 */ /* 0x100fe20000001209 */
[----:B------:R-:W-:Y:S01]  /*0ba0*/  IMAD R20, R7, R20, R4 ;  /* 0x0000001407147224 */ /* 0x000fe200078e0204 */
[----:B------:R-:W-:Y:S02]  /*0bb0*/  SHF.R.U32.HI R0, RZ, R0, R9 ;  /* 0x00000000ff007219 */ /* 0x000fe40000011609 */
[----:B------:R-:W-:-:S03]  /*0bc0*/  IADD3 R5, P0, RZ, -R30, RZ ;  /* 0x8000001eff057210 */ /* 0x000fc60007f1e0ff */
[----:B------:R-:W1:Y:S02]  /*0bd0*/  LDC R12, c[0x0][0x618] ;  /* 0x00018600ff0c7b82 */ /* 0x000e640000000800 */
[----:B------:R-:W-:-:S04]  /*0be0*/  IMAD.X R9, RZ, RZ, ~R0, P0 ;  /* 0x000000ffff097224 */ /* 0x000fc800000e0e00 */
[-C--:B------:R-:W-:Y:S02]  /*0bf0*/  IMAD R0, R9, R26.reuse, RZ ;  /* 0x0000001a09007224 */ /* 0x080fe400078e02ff */
[----:B------:R-:W2:Y:S01]  /*0c00*/  LDC R14, c[0x0][0x608] ;  /* 0x00018200ff0e7b82 */ /* 0x000ea20000000800 */
[----:B------:R-:W-:-:S04]  /*0c10*/  IMAD.WIDE.U32 R8, R5, R26, R16 ;  /* 0x0000001a05087225 */ /* 0x000fc800078e0010 */
[----:B------:R-:W-:Y:S02]  /*0c20*/  IMAD R5, R5, R27, R0 ;  /* 0x0000001b05057224 */ /* 0x000fe400078e0200 */
[----:B------:R-:W-:Y:S01]  /*0c30*/  IMAD.MOV.U32 R27, RZ, RZ, 0x1 ;  /* 0x00000001ff1b7424 */ /* 0x000fe200078e00ff */
[----:B------:R-:W3:Y:S01]  /*0c40*/  LDC R24, c[0x0][0x658] ;  /* 0x00019600ff187b82 */ /* 0x000ee20000000800 */
[----:B------:R-:W-:Y:S01]  /*0c50*/  IMAD.IADD R5, R9, 0x1, R5 ;  /* 0x0000000109057824 */ /* 0x000fe200078e0205 */
[----:B0-----:R-:W-:Y:S01]  /*0c60*/  ISETP.NE.U32.AND P0, PT, R28, RZ, PT ;  /* 0x000000ff1c00720c */ /* 0x001fe20003f05070 */
[----:B------:R-:W-:-:S03]  /*0c70*/  IMAD.MOV.U32 R9, RZ, RZ, -0x1 ;  /* 0xffffffffff097424 */ /* 0x000fc600078e00ff */
[----:B------:R-:W-:Y:S02]  /*0c80*/  ISETP.NE.AND.EX P0, PT, R29, RZ, PT, P0 ;  /* 0x000000ff1d00720c */ /* 0x000fe40003f05300 */
[----:B------:R-:W0:Y:S01]  /*0c90*/  LDC R21, c[0x0][0x600] ;  /* 0x00018000ff157b82 */ /* 0x000e220000000800 */
[-CC-:B-1----:R-:W-:Y:S02]  /*0ca0*/  SHF.R.U64 R10, R8, R12.reuse, R5.reuse ;  /* 0x0000000c080a7219 */ /* 0x182fe40000001205 */
[----:B------:R-:W-:-:S05]  /*0cb0*/  SHF.R.U32.HI R5, RZ, R12, R5 ;  /* 0x0000000cff057219 */ /* 0x000fca0000011605 */
[----:B------:R-:W1:Y:S01]  /*0cc0*/  LDC R23, c[0x0][0x648] ;  /* 0x00019200ff177b82 */ /* 0x000e620000000800 */
[-CC-:B--2---:R-:W-:Y:S02]  /*0cd0*/  SHF.R.U64 R32, R10, R14.reuse, R5.reuse ;  /* 0x0000000e0a207219 */ /* 0x184fe40000001205 */
[----:B------:R-:W-:-:S05]  /*0ce0*/  SHF.R.U32.HI R5, RZ, R14, R5 ;  /* 0x0000000eff057219 */ /* 0x000fca0000011605 */
[----:B------:R-:W2:Y:S01]  /*0cf0*/  LDC R25, c[0x0][0x638] ;  /* 0x00018e00ff197b82 */ /* 0x000ea20000000800 */
[-CC-:B---3--:R-:W-:Y:S02]  /*0d00*/  SHF.R.U64 R14, R32, R24.reuse, R5.reuse ;  /* 0x00000018200e7219 */ /* 0x188fe40000001205 */
[-C--:B------:R-:W-:Y:S02]  /*0d10*/  SHF.L.U32 R0, R9, R24.reuse, RZ ;  /* 0x0000001809007219 */ /* 0x080fe400000006ff */
[----:B------:R-:W-:Y:S01]  /*0d20*/  SHF.R.U32.HI R5, RZ, R24, R5 ;  /* 0x00000018ff057219 */ /* 0x000fe20000011605 */
[----:B------:R-:W-:Y:S01]  /*0d30*/  IMAD.MOV.U32 R4, RZ, RZ, R14 ;  /* 0x000000ffff047224 */ /* 0x000fe200078e000e */
[----:B------:R-:W-:Y:S01]  /*0d40*/  LOP3.LUT R7, RZ, R0, RZ, 0x33, !PT ;  /* 0x00000000ff077212 */ /* 0x000fe200078e33ff */
[----:B------:R-:W3:Y:S01]  /*0d50*/  LDC R26, c[0x0][0x610] ;  /* 0x00018400ff1a7b82 */ /* 0x000ee20000000800 */
[----:B------:R-:W-:Y:S05]  /*0d60*/  @!P0 BRA `(.L_x_10) ;  /* 0x0000000000288947 */ /* 0x000fea0003800000 */
[----:B------:R-:W4:Y:S02]  /*0d70*/  LDC R13, c[0x0][0x64c] ;  /* 0x00019300ff0d7b82 */ /* 0x000f240000000800 */
[----:B----4-:R-:W-:-:S05]  /*0d80*/  IADD3 R13, P0, R14, R13, RZ ;  /* 0x0000000d0e0d7210 */ /* 0x010fca0007f1e0ff */
        /* <DEDUP_REMOVED lines=8> */
.L_x_10:
[----:B-1----:R-:W-:Y:S01]  /*0e10*/  SHF.R.U64 R4, R4, R23, R5 ;  /* 0x0000001704047219 */ /* 0x002fe20000001205 */
[----:B0-----:R-:W-:Y:S01]  /*0e20*/  VIADD R5, R21, 0xffffffff ;  /* 0xffffffff15057836 */ /* 0x001fe20000000000 */
[----:B------:R-:W-:Y:S01]  /*0e30*/  SHF.L.U32 R0, R27, R24, RZ ;  /* 0x000000181b007219 */ /* 0x000fe200000006ff */
[----:B------:R-:W-:Y:S01]  /*0e40*/  IMAD.MOV.U32 R23, RZ, RZ, R30 ;  /* 0x000000ffff177224 */ /* 0x000fe200078e001e */
[----:B------:R-:W-:Y:S01]  /*0e50*/  LOP3.LUT R7, R32, R7, RZ, 0xc0, !PT ;  /* 0x0000000720077212 */ /* 0x000fe200078ec0ff */
[----:B------:R-:W-:Y:S01]  /*0e60*/  IMAD.MOV R8, RZ, RZ, -R4 ;  /* 0x000000ffff087224 */ /* 0x000fe200078e0a04 */
[----:B------:R-:W-:Y:S02]  /*0e70*/  SEL R3, R3, R20, !P1 ;  /* 0x0000001403037207 */ /* 0x000fe40004800000 */
[----:B------:R-:W-:Y:S01]  /*0e80*/  LOP3.LUT R5, R10, R5, RZ, 0xc0, !PT ;  /* 0x000000050a057212 */ /* 0x000fe200078ec0ff */
[----:B------:R-:W-:Y:S02]  /*0e90*/  IMAD R4, R0, R4, R7 ;  /* 0x0000000400047224 */ /* 0x000fe400078e0207 */
[----:B--2---:R-:W-:-:S02]  /*0ea0*/  IMAD R0, R8, R25, R14 ;  /* 0x0000001908007224 */ /* 0x004fc400078e020e */
[----:B---3--:R-:W-:Y:S02]  /*0eb0*/  IMAD R3, R4, R26, R3 ;  /* 0x0000001a04037224 */ /* 0x008fe400078e0203 */
[----:B------:R-:W-:Y:S02]  /*0ec0*/  IMAD.MOV.U32 R7, RZ, RZ, 0x1 ;  /* 0x00000001ff077424 */ /* 0x000fe400078e00ff */
[----:B------:R-:W-:-:S03]  /*0ed0*/  IMAD R4, R0, R21, R5 ;  /* 0x0000001500047224 */ /* 0x000fc600078e0205 */
[----:B------:R-:W-:Y:S02]  /*0ee0*/  PRMT R0, R7, 0x7610, R0 ;  /* 0x0000761007007816 */ /* 0x000fe40000000000 */
[----:B------:R-:W-:Y:S02]  /*0ef0*/  SEL R100, R4, R3, !P1 ;  /* 0x0000000304647207 */ /* 0x000fe40004800000 */
[----:B------:R-:W-:-:S07]  /*0f00*/  SEL R99, R3, R4, !P1 ;  /* 0x0000000403637207 */ /* 0x000fce0004800000 */
.L_x_8:
[----:B------:R-:W-:-:S08]  /*0f10*/  NOP ;  /* 0x0000000000007918 */ /* 0x000fd00000000000 */
[----:B------:R-:W0:Y:S02]  /*0f20*/  USETMAXREG.TRY_ALLOC.CTAPOOL UP0, 0xe8 ;  /* 0x000000e8000079c8 */ /* 0x000e240008000600 */
[----:B0-----:R-:W-:-:S13]  /*0f30*/  PLOP3.LUT P0, PT, PT, PT, UP0, 0x80, 0x0 ;  /* 0x000000000000781c */ /* 0x001fda0003f0f008 */
[----:B------:R-:W-:Y:S05]  /*0f40*/  @!P0 BRA `(.L_x_8) ;  /* 0xfffffffc00f08947 */ /* 0x000fea000383ffff */
[----:B------:R-:W-:Y:S01]  /*0f50*/  ULDC.64 UR4, c[0x0][0x598] ;  /* 0x0001660000047ab9 */ /* 0x000fe20000000a00 */
[----:B------:R-:W-:Y:S01]  /*0f60*/  ULDC.64 UR38, c[0x0][0x208] ;  /* 0x0000820000267ab9 */ /* 0x000fe20000000a00 */
[----:B------:R-:W-:-:S04]  /*0f70*/  ISETP.NE.U32.AND P0, PT, RZ, UR4, PT ;  /* 0x00000004ff007c0c */ /* 0x000fc8000bf05070 */
[----:B------:R-:W-:-:S13]  /*0f80*/  ISETP.NE.AND.EX P0, PT, RZ, UR5, PT, P0 ;  /* 0x00000005ff007c0c */ /* 0x000fda000bf05300 */
[----:B------:R-:W-:Y:S05]  /*0f90*/  @!P0 BRA `(.L_x_11) ;  /* 0x00000000001c8947 */ /* 0x000fea0003800000 */
[----:B------:R-:W0:Y:S02]  /*0fa0*/  LDC.64 R4, c[0x0][0x598] ;  /* 0x00016600ff047b82 */ /* 0x000e240000000a00 */
[----:B0-----:R-:W2:Y:S02]  /*0fb0*/  LDG.E.64 R4, desc[UR38][R4.64] ;  /* 0x0000002604047981 */ /* 0x001ea4000c1e1b00 */
[----:B--2---:R-:W-:-:S04]  /*0fc0*/  ISETP.NE.U32.AND P0, PT, R4, RZ, PT ;  /* 0x000000ff0400720c */ /* 0x004fc80003f05070 */
[----:B------:R-:W-:-:S13]  /*0fd0*/  ISETP.NE.AND.EX P0, PT, R5, RZ, PT, P0 ;  /* 0x000000ff0500720c */ /* 0x000fda0003f05300 */
[----:B------:R-:W-:Y:S05]  /*0fe0*/  @!P0 BRA `(.L_x_11) ;  /* 0x0000000000088947 */ /* 0x000fea0003800000 */
[----:B------:R0:W5:Y:S01]  /*0ff0*/  LD.E R90, desc[UR38][R4.64] ;  /* 0x00000026045a7980 */ /* 0x000162000c101900 */
[----:B------:R-:W-:Y:S05]  /*1000*/  BRA `(.L_x_12) ;  /* 0x0000000000247947 */ /* 0x000fea0003800000 */
.L_x_11:
[----:B------:R-:W-:Y:S02]  /*1010*/  ULDC.64 UR4, c[0x0][0x588] ;  /* 0x0001620000047ab9 */ /* 0x000fe40000000a00 */
[----:B------:R-:W-:-:S04]  /*1020*/  ISETP.NE.U32.AND P0, PT, RZ, UR4, PT ;  /* 0x00000004ff007c0c */ /* 0x000fc8000bf05070 */
[----:B------:R-:W-:-:S13]  /*1030*/  ISETP.NE.AND.EX P0, PT, RZ, UR5, PT, P0 ;  /* 0x00000005ff007c0c */ /* 0x000fda000bf05300 */
[----:B------:R-:W-:Y:S05]  /*1040*/  @!P0 BRA `(.L_x_13) ;  /* 0x00000000000c8947 */ /* 0x000fea0003800000 */
[----:B------:R-:W0:Y:S02]  /*1050*/  LDC.64 R90, c[0x0][0x588] ;  /* 0x00016200ff5a7b82 */ /* 0x000e240000000a00 */
[----:B0-----:R1:W5:Y:S01]  /*1060*/  LDG.E R90, desc[UR38][R90.64] ;  /* 0x000000265a5a7981 */ /* 0x001362000c1e1900 */
[----:B------:R-:W-:Y:S05]  /*1070*/  BRA `(.L_x_12) ;  /* 0x0000000000087947 */ /* 0x000fea0003800000 */
.L_x_13:
[----:B------:R-:W-:Y:S02]  /*1080*/  ULDC UR4, c[0x0][0x580] ;  /* 0x0001600000047ab9 */ /* 0x000fe40000000800 */
[----:B------:R-:W-:-:S07]  /*1090*/  IMAD.U32 R90, RZ, RZ, UR4 ;  /* 0x00000004ff5a7e24 */ /* 0x000fce000f8e00ff */
.L_x_12:
[----:B------:R-:W-:Y:S02]  /*10a0*/  ULDC.64 UR4, c[0x0][0x5a0] ;  /* 0x0001680000047ab9 */ /* 0x000fe40000000a00 */
[----:B------:R-:W-:-:S04]  /*10b0*/  ISETP.NE.U32.AND P0, PT, RZ, UR4, PT ;  /* 0x00000004ff007c0c */ /* 0x000fc8000bf05070 */
[----:B------:R-:W-:-:S13]  /*10c0*/  ISETP.NE.AND.EX P0, PT, RZ, UR5, PT, P0 ;  /* 0x00000005ff007c0c */ /* 0x000fda000bf05300 */
[----:B------:R-:W-:Y:S05]  /*10d0*/  @!P0 BRA `(.L_x_14) ;  /* 0x00000000001c8947 */ /* 0x000fea0003800000 */
[----:B0-----:R-:W0:Y:S02]  /*10e0*/  LDC.64 R4, c[0x0][0x5a0] ;  /* 0x00016800ff047b82 */ /* 0x001e240000000a00 */
[----:B0-----:R-:W2:Y:S02]  /*10f0*/  LDG.E.64 R4, desc[UR38][R4.64] ;  /* 0x0000002604047981 */ /* 0x001ea4000c1e1b00 */
[----:B--2---:R-:W-:-:S04]  /*1100*/  ISETP.NE.U32.AND P0, PT, R4, RZ, PT ;  /* 0x000000ff0400720c */ /* 0x004fc80003f05070 */
[----:B------:R-:W-:-:S13]  /*1110*/  ISETP.NE.AND.EX P0, PT, R5, RZ, PT, P0 ;  /* 0x000000ff0500720c */ /* 0x000fda0003f05300 */
[----:B------:R-:W-:Y:S05]  /*1120*/  @!P0 BRA `(.L_x_14) ;  /* 0x0000000000088947 */ /* 0x000fea0003800000 */
[----:B-1----:R0:W5:Y:S01]  /*1130*/  LD.E R91, desc[UR38][R4.64] ;  /* 0x00000026045b7980 */ /* 0x002162000c101900 */
[----:B------:R-:W-:Y:S05]  /*1140*/  BRA `(.L_x_15) ;  /* 0x0000000000247947 */ /* 0x000fea0003800000 */
.L_x_14:
[----:B------:R-:W-:Y:S02]  /*1150*/  ULDC.64 UR4, c[0x0][0x590] ;  /* 0x0001640000047ab9 */ /* 0x000fe40000000a00 */
[----:B------:R-:W-:-:S04]  /*1160*/  ISETP.NE.U32.AND P0, PT, RZ, UR4, PT ;  /* 0x00000004ff007c0c */ /* 0x000fc8000bf05070 */
[----:B------:R-:W-:-:S13]  /*1170*/  ISETP.NE.AND.EX P0, PT, RZ, UR5, PT, P0 ;  /* 0x00000005ff007c0c */ /* 0x000fda000bf05300 */
[----:B------:R-:W-:Y:S05]  /*1180*/  @!P0 BRA `(.L_x_16) ;  /* 0x00000000000c8947 */ /* 0x000fea0003800000 */
[----:B0-----:R-:W1:Y:S02]  /*1190*/  LDC.64 R4, c[0x0][0x590] ;  /* 0x00016400ff047b82 */ /* 0x001e640000000a00 */
[----:B-1----:R1:W5:Y:S01]  /*11a0*/  LDG.E R91, desc[UR38][R4.64] ;  /* 0x00000026045b7981 */ /* 0x002362000c1e1900 */
[----:B------:R-:W-:Y:S05]  /*11b0*/  BRA `(.L_x_15) ;  /* 0x0000000000087947 */ /* 0x000fea0003800000 */
.L_x_16:
[----:B------:R-:W-:Y:S02]  /*11c0*/  ULDC UR4, c[0x0][0x584] ;  /* 0x0001610000047ab9 */ /* 0x000fe40000000800 */
[----:B-1----:R-:W-:-:S07]  /*11d0*/  IMAD.U32 R91, RZ, RZ, UR4 ;  /* 0x00000004ff5b7e24 */ /* 0x002fce000f8e00ff */
.L_x_15:
[----:B------:R-:W-:-:S13]  /*11e0*/  LOP3.LUT P0, RZ, R0, 0xff, RZ, 0xc0, !PT ;  /* 0x000000ff00ff7812 */ /* 0x000fda000780c0ff */
[----:B------:R-:W-:Y:S05]  /*11f0*/  @!P0 EXIT ;  /* 0x000000000000894d */ /* 0x000fea0003800000 */
[----:B------:R-:W2:Y:S01]  /*1200*/  LDC R93, c[0x0][0x658] ;  /* 0x00019600ff5d7b82 */ /* 0x000ea20000000800 */
[----:B------:R-:W-:Y:S01]  /*1210*/  ULDC.64 UR6, c[0x0][0x288] ;  /* 0x0000a20000067ab9 */ /* 0x000fe20000000a00 */
[----:B------:R-:W-:Y:S01]  /*1220*/  LOP3.LUT R6, R6, 0x1, RZ, 0xc0, !PT ;  /* 0x0000000106067812 */ /* 0x000fe200078ec0ff */
[----:B------:R-:W-:Y:S01]  /*1230*/  UIADD3 UR4, UR7, 0x3f, URZ ;  /* 0x0000003f07047890 */ /* 0x000fe2000fffe03f */
[----:B------:R-:W-:Y:S01]  /*1240*/  SHF.R.U32.HI R0, RZ, 0x2, R94 ;  /* 0x00000002ff007819 */ /* 0x000fe2000001165e */
[----:B------:R-:W-:Y:S01]  /*1250*/  IMAD.U32 R3, RZ, RZ, UR6 ;  /* 0x00000006ff037e24 */ /* 0x000fe2000f8e00ff */
[----:B------:R-:W-:Y:S01]  /*1260*/  SHF.R.U32.HI R11, RZ, 0x1, R11 ;  /* 0x00000001ff0b7819 */ /* 0x000fe2000001160b */
[----:B------:R-:W-:Y:S01]  /*1270*/  USHF.R.S32.HI UR5, URZ, 0x1f, UR4 ;  /* 0x0000001f3f057899 */ /* 0x000fe20008011404 */
[----:B------:R-:W-:Y:S01]  /*1280*/  LOP3.LUT R92, R94, 0x3, RZ, 0xc0, !PT ;  /* 0x000000035e5c7812 */ /* 0x000fe200078ec0ff */
[----:B01----:R-:W-:Y:S01]  /*1290*/  IMAD.SHL.U32 R5, R6, 0x40, RZ ;  /* 0x0000004006057824 */ /* 0x003fe200078e00ff */
[----:B------:R-:W-:Y:S01]  /*12a0*/  LOP3.LUT R0, R0, 0x7, RZ, 0xc0, !PT ;  /* 0x0000000700007812 */ /* 0x000fe200078ec0ff */
[----:B------:R-:W-:Y:S01]  /*12b0*/  ULEA.HI UR5, UR5, UR4, URZ, 0x6 ;  /* 0x0000000405057291 */ /* 0x000fe2000f8f303f */
[----:B------:R-:W-:Y:S01]  /*12c0*/  LOP3.LUT R11, R11, 0x30, RZ, 0xc0, !PT ;  /* 0x000000300b0b7812 */ /* 0x000fe200078ec0ff */
[----:B------:R-:W-:Y:S01]  /*12d0*/  IMAD R92, R92, -0x2, R3 ;  /* 0xfffffffe5c5c7824 */ /* 0x000fe200078e0203 */
[--C-:B------:R-:W-:Y:S01]  /*12e0*/  LOP3.LUT R88, R5, 0x40, R0.reuse, 0xe2, !PT ;  /* 0x0000004005587812 */ /* 0x100fe200078ee200 */
[----:B------:R-:W-:Y:S01]  /*12f0*/  USHF.R.S32.HI UR43, URZ, 0x6, UR5 ;  /* 0x000000063f2b7899 */ /* 0x000fe20008011405 */
[----:B------:R-:W-:Y:S01]  /*1300*/  IADD3 R3, RZ, -R11, -R0 ;  /* 0x8000000bff037210 */ /* 0x000fe20007ffe800 */
[----:B------:R-:W-:Y:S01]  /*1310*/  IMAD.MOV.U32 R0, RZ, RZ, -0x1 ;  /* 0xffffffffff007424 */ /* 0x000fe200078e00ff */
[----:B------:R-:W-:Y:S01]  /*1320*/  LOP3.LUT R95, R94, 0x80, RZ, 0xc0, !PT ;  /* 0x000000805e5f7812 */ /* 0x000fe200078ec0ff */
[----:B------:R-:W-:Y:S01]  /*1330*/  UISETP.LT.AND UP0, UPT, UR43, 0x1, UPT ;  /* 0x000000012b00788c */ /* 0x000fe2000bf01270 */
[----:B------:R-:W-:Y:S01]  /*1340*/  IMAD.MOV.U32 R4, RZ, RZ, 0x1 ;  /* 0x00000001ff047424 */ /* 0x000fe200078e00ff */
[----:B------:R-:W-:Y:S01]  /*1350*/  ULDC UR4, c[0x0][0x284] ;  /* 0x0000a10000047ab9 */ /* 0x000fe20000000800 */
[----:B------:R-:W-:Y:S01]  /*1360*/  IMAD R3, R6, -0x40, R3 ;  /* 0xffffffc006037824 */ /* 0x000fe200078e0203 */
[----:B------:R-:W-:Y:S01]  /*1370*/  USEL UR44, UR43, 0x1, UP0 ;  /* 0x000000012b2c7887 */ /* 0x000fe20008000000 */
[----:B--2---:R-:W-:Y:S01]  /*1380*/  SHF.L.U32 R0, R0, R93, RZ ;  /* 0x0000005d00007219 */ /* 0x004fe200000006ff */
[----:B------:R-:W-:Y:S01]  /*1390*/  IMAD.SHL.U32 R94, R94, 0x2, RZ ;  /* 0x000000025e5e7824 */ /* 0x000fe200078e00ff */
[----:B------:R-:W-:Y:S01]  /*13a0*/  LOP3.LUT R88, R88, R11, RZ, 0xfc, !PT ;  /* 0x0000000b58587212 */ /* 0x000fe200078efcff */
[----:B------:R-:W-:Y:S01]  /*13b0*/  VIADD R97, R3, UR4 ;  /* 0x0000000403617c36 */ /* 0x000fe20008000000 */
[----:B------:R-:W-:Y:S01]  /*13c0*/  SHF.L.U32 R93, R4, R93, RZ ;  /* 0x0000005d045d7219 */ /* 0x000fe200000006ff */
[----:B------:R-:W-:Y:S01]  /*13d0*/  IMAD.MOV.U32 R89, RZ, RZ, RZ ;  /* 0x000000ffff597224 */ /* 0x000fe200078e00ff */
[----:B------:R-:W-:Y:S01]  /*13e0*/  SHF.R.U32.HI R95, RZ, 0x7, R95 ;  /* 0x00000007ff5f7819 */ /* 0x000fe2000001165f */
[----:B------:R-:W-:Y:S01]  /*13f0*/  UIADD3 UR44, UR43, -UR44, URZ ;  /* 0x8000002c2b2c7290 */ /* 0x000fe2000fffe03f */
[----:B------:R-:W-:Y:S01]  /*1400*/  LOP3.LUT R96, RZ, R0, RZ, 0x33, !PT ;  /* 0x00000000ff607212 */ /* 0x000fe200078e33ff */
[----:B------:R-:W-:Y:S01]  /*1410*/  UMOV UR40, URZ ;  /* 0x0000003f00287c82 */ /* 0x000fe20008000000 */
[----:B------:R-:W-:-:S09]  /*1420*/  UMOV UR41, URZ ;  /* 0x0000003f00297c82 */ /* 0x000fd20008000000 */
.L_x_166:
[----:B------:R-:W0:Y:S01]  /*1430*/  SHFL.IDX PT, R0, R95, RZ, 0x1f ;  /* 0x00001fff5f007589 */ /* 0x000e2200000e0000 */
[----:B-1----:R-:W1:Y:S01]  /*1440*/  S2UR UR7, SR_CgaCtaId ;  /* 0x00000000000779c3 */ /* 0x002e620000008800 */
[----:B------:R-:W-:Y:S01]  /*1450*/  UMOV UR6, 0x400 ;  /* 0x0000040000067882 */ /* 0x000fe20000000000 */
[----:B0-----:R-:W-:Y:S01]  /*1460*/  R2UR UR4, R0 ;  /* 0x00000000000472ca */ /* 0x001fe200000e0000 */
[----:B-1----:R-:W-:-:S12]  /*1470*/  ULEA UR6, UR7, UR6, 0x18 ;  /* 0x0000000607067291 */ /* 0x002fd8000f8ec03f */
[----:B------:R-:W-:-:S04]  /*1480*/  ULEA.HI UR5, UR4, UR4, URZ, 0x1 ;  /* 0x0000000404057291 */ /* 0x000fc8000f8f083f */
[----:B------:R-:W-:-:S04]  /*1490*/  ULOP3.LUT UR5, UR5, 0xffffe, URZ, 0xc0, !UPT ;  /* 0x000ffffe05057892 */ /* 0x000fc8000f8ec03f */
[----:B------:R-:W-:-:S03]  /*14a0*/  UIADD3 UR5, UR4, -UR5, URZ ;  /* 0x8000000504057290 */ /* 0x000fc6000fffe03f */
[----:B------:R-:W-:Y:S01]  /*14b0*/  ULDC UR4, c[0x0][0x28c] ;  /* 0x0000a30000047ab9 */ /* 0x000fe20000000800 */
[----:B------:R-:W-:Y:S01]  /*14c0*/  ULEA UR5, UR5, UR6, 0xc ;  /* 0x0000000605057291 */ /* 0x000fe2000f8e603f */
[----:B------:R-:W-:-:S03]  /*14d0*/  ISETP.LT.AND P0, PT, RZ, UR4, PT ;  /* 0x00000004ff007c0c */ /* 0x000fc6000bf01270 */
[----:B------:R-:W-:-:S04]  /*14e0*/  UIADD3 UR5, UR5, 0x100, URZ ;  /* 0x0000010005057890 */ /* 0x000fc8000fffe03f */
[----:B------:R-:W-:-:S04]  /*14f0*/  USHF.R.U32.HI UR5, URZ, 0x4, UR5 ;  /* 0x000000043f057899 */ /* 0x000fc80008011605 */
[----:B------:R-:W-:-:S04]  /*1500*/  ULOP3.LUT UR5, UR5, 0x3fff, URZ, 0xc0, !UPT ;  /* 0x00003fff05057892 */ /* 0x000fc8000f8ec03f */
[----:B------:R-:W-:Y:S01]  /*1510*/  ULOP3.LUT UR45, UR5, 0x10000, URZ, 0xfc, !UPT ;  /* 0x00010000052d7892 */ /* 0x000fe2000f8efc3f */
[----:B---34-:R-:W-:Y:S11]  /*1520*/  @P0 BRA `(.L_x_17) ;  /* 0x0000000000400947 */ /* 0x018ff60003800000 */
[----:B------:R-:W-:Y:S01]  /*1530*/  MOV R0, 0x0 ;  /* 0x0000000000007802 */ /* 0x000fe20000000f00 */
[----:B------:R-:W-:Y:S01]  /*1540*/  ULDC.64 UR4, c[0x4][0x68] ;  /* 0x01001a0000047ab9 */ /* 0x000fe20000000a00 */
[----:B------:R-:W-:Y:S01]  /*1550*/  ULDC.64 UR6, c[0x4][0x8] ;  /* 0x0100020000067ab9 */ /* 0x000fe20000000a00 */
[----:B------:R-:W-:Y:S01]  /*1560*/  IMAD.U32 R4, RZ, RZ, UR4 ;  /* 0x00000004ff047e24 */ /* 0x000fe2000f8e00ff */
[----:B------:R0:W1:Y:S01]  /*1570*/  LDC.64 R14, c[0x4][R0] ;  /* 0x01000000000e7b82 */ /* 0x0000620000000a00 */
[----:B------:R-:W-:Y:S01]  /*1580*/  IMAD.U32 R5, RZ, RZ, UR5 ;  /* 0x00000005ff057e24 */ /* 0x000fe2000f8e00ff */
[----:B------:R-:W-:Y:S01]  /*1590*/  ULDC.64 UR4, c[0x4][0x70] ;  /* 0x01001c0000047ab9 */ /* 0x000fe20000000a00 */
[----:B------:R-:W-:Y:S02]  /*15a0*/  IMAD.U32 R10, RZ, RZ, UR6 ;  /* 0x00000006ff0a7e24 */ /* 0x000fe4000f8e00ff */
[----:B------:R-:W-:Y:S02]  /*15b0*/  IMAD.U32 R6, RZ, RZ, UR4 ;  /* 0x00000004ff067e24 */ /* 0x000fe4000f8e00ff */
[----:B------:R-:W-:-:S02]  /*15c0*/  IMAD.U32 R7, RZ, RZ, UR5 ;  /* 0x00000005ff077e24 */ /* 0x000fc4000f8e00ff */
[----:B------:R-:W-:Y:S02]  /*15d0*/  IMAD.U32 R11, RZ, RZ, UR7 ;  /* 0x00000007ff0b7e24 */ /* 0x000fe4000f8e00ff */
[----:B------:R-:W-:Y:S02]  /*15e0*/  IMAD.MOV.U32 R8, RZ, RZ, 0x1e1 ;  /* 0x000001e1ff087424 */ /* 0x000fe400078e00ff */
[----:B------:R-:W-:Y:S02]  /*15f0*/  IMAD.MOV.U32 R12, RZ, RZ, 0x1 ;  /* 0x00000001ff0c7424 */ /* 0x000fe400078e00ff */
[----:B0-----:R-:W-:-:S07]  /*1600*/  IMAD.MOV.U32 R13, RZ, RZ, RZ ;  /* 0x000000ffff0d7224 */ /* 0x001fce00078e00ff */
[----:B------:R-:W-:-:S07]  /*1610*/  LEPC R20, `(.L_x_17) ;  /* 0x000000001014794e */ /* 0x000fce0000000000 */
[----:B-1---5:R-:W-:Y:S05]  /*1620*/  CALL.ABS.NOINC R14 ;  /* 0x000000000e007343 */ /* 0x022fea0003c00000 */
.L_x_17:
[----:B------:R-:W-:-:S04]  /*1630*/  LOP3.LUT R0, R18, 0x1, RZ, 0xfc, !PT ;  /* 0x0000000112007812 */ /* 0x000fc800078efcff */
[----:B------:R-:W-:-:S13]  /*1640*/  ISETP.NE.AND P0, PT, R0, 0x3, PT ;  /* 0x000000030000780c */ /* 0x000fda0003f05270 */
[----:B------:R-:W-:Y:S05]  /*1650*/  @!P0 BRA `(.L_x_18) ;  /* 0x0000000000048947 */ /* 0x000fea0003800000 */
[----:B------:R-:W-:Y:S01]  /*1660*/  BPT.TRAP 0x1 ;  /* 0x000000040000795c */ /* 0x000fe20000300000 */
.L_x_18:
[----:B------:R-:W0:Y:S01]  /*1670*/  S2UR UR5, SR_CgaCtaId ;  /* 0x00000000000579c3 */ /* 0x000e220000008800 */
[----:B------:R-:W-:Y:S01]  /*1680*/  UMOV UR4, 0x400 ;  /* 0x0000040000047882 */ /* 0x000fe20000000000 */
[----:B------:R-:W-:Y:S02]  /*1690*/  IMAD.U32 R0, RZ, RZ, UR40 ;  /* 0x00000028ff007e24 */ /* 0x000fe4000f8e00ff */
[----:B------:R-:W-:-:S03]  /*16a0*/  IMAD.U32 R3, RZ, RZ, UR41 ;  /* 0x00000029ff037e24 */ /* 0x000fc6000f8e00ff */
[----:B------:R-:W-:Y:S01]  /*16b0*/  SHF.L.U32 R0, R0, 0x1f, RZ ;  /* 0x0000001f00007819 */ /* 0x000fe200000006ff */
[----:B0-----:R-:W-:-:S06]  /*16c0*/  ULEA UR4, UR5, UR4, 0x18 ;  /* 0x0000000405047291 */ /* 0x001fcc000f8ec03f */
[----:B------:R-:W-:-:S04]  /*16d0*/  IMAD.U32 R6, RZ, RZ, UR4 ;  /* 0x00000004ff067e24 */ /* 0x000fc8000f8e00ff */
[----:B------:R-:W-:-:S04]  /*16e0*/  IMAD R3, R3, 0x8, R6 ;  /* 0x0000000803037824 */ /* 0x000fc800078e0206 */
[----:B------:R0:W1:Y:S01]  /*16f0*/  SYNCS.PHASECHK.TRANS64.TRYWAIT P1, [R3+URZ], R0 ;  /* 0x00000000030075a7 */ /* 0x000062000802017f */
[----:B------:R-:W-:Y:S05]  /*1700*/  @!P0 BRA `(.L_x_19) ;  /* 0x0000000000048947 */ /* 0x000fea0003800000 */
[----:B------:R-:W-:Y:S01]  /*1710*/  BPT.TRAP 0x1 ;  /* 0x000000040000795c */ /* 0x000fe20000300000 */
.L_x_19:
[----:B------:R-:W-:-:S05]  /*1720*/  IMAD.U32 R4, RZ, RZ, UR44 ;  /* 0x0000002cff047e24 */ /* 0x000fca000f8e00ff */
[----:B------:R-:W-:Y:S01]  /*1730*/  ISETP.GE.AND P2, PT, R4, 0x1, PT ;  /* 0x000000010400780c */ /* 0x000fe20003f46270 */
[----:B-1----:R-:W-:-:S12]  /*1740*/  @P1 BRA `(.L_x_20) ;  /* 0x0000000000081947 */ /* 0x002fd80003800000 */
[----:B------:R-:W1:Y:S02]  /*1750*/  SYNCS.PHASECHK.TRANS64.TRYWAIT P1, [R3+URZ], R0 ;  /* 0x00000000030075a7 */ /* 0x000e64000802017f */
[----:B-1----:R-:W-:Y:S05]  /*1760*/  @!P1 BRA `(.L_x_21) ;  /* 0x0000005800709947 */ /* 0x002fea0003800000 */
.L_x_20:
[----:B------:R-:W-:Y:S05]  /*1770*/  WARPSYNC.ALL ;  /* 0x0000000000007948 */ /* 0x000fea0003800000 */
[----:B------:R-:W-:Y:S01]  /*1780*/  R2UR UR4, R6 ;  /* 0x00000000060472ca */ /* 0x000fe200000e0000 */
[----:B------:R-:W-:Y:S01]  /*1790*/  ULEA UR6, UR41, UR45, 0xa ;  /* 0x0000002d29067291 */ /* 0x000fe2000f8e503f */
[----:B------:R-:W-:Y:S01]  /*17a0*/  WARPGROUP.ARRIVE ;  /* 0x00000000000079c5 */ /* 0x000fe20000000000 */
[----:B------:R-:W-:Y:S01]  /*17b0*/  UMOV UR9, 0x80000020 ;  /* 0x8000002000097882 */ /* 0x000fe20000000000 */
[----:B------:R-:W-:Y:S01]  /*17c0*/  UMOV UR11, 0x80000020 ;  /* 0x80000020000b7882 */ /* 0x000fe20000000000 */
[----:B------:R-:W-:-:S03]  /*17d0*/  UIADD3 UR7, UR6, 0x200, URZ ;  /* 0x0000020006077890 */ /* 0x000fc6000fffe03f */
[----:B------:R-:W-:-:S05]  /*17e0*/  UMOV UR8, UR6 ;  /* 0x0000000600087c82 */ /* 0x000fca0008000000 */
[----:B------:R-:W-:-:S04]  /*17f0*/  UIADD3 UR4, UR4, 0x10100, URZ ;  /* 0x0001010004047890 */ /* 0x000fc8000fffe03f */
[----:B------:R-:W-:-:S04]  /*1800*/  USHF.R.U32.HI UR4, URZ, 0x4, UR4 ;  /* 0x000000043f047899 */ /* 0x000fc80008011604 */
[----:B------:R-:W-:-:S04]  /*1810*/  ULOP3.LUT UR4, UR4, 0x3fff, URZ, 0xc0, !UPT ;  /* 0x00003fff04047892 */ /* 0x000fc8000f8ec03f */
[----:B------:R-:W-:-:S04]  /*1820*/  ULOP3.LUT UR4, UR4, 0x10000, URZ, 0xfc, !UPT ;  /* 0x0001000004047892 */ /* 0x000fc8000f8efc3f */
[----:B------:R-:W-:-:S07]  /*1830*/  ULEA UR5, UR41, UR4, 0x8 ;  /* 0x0000000429057291 */ /* 0x000fce000f8e403f */
[----:B------:R-:W-:Y:S02]  /*1840*/  UMOV UR10, UR5 ;  /* 0x00000005000a7c82 */ /* 0x000fe40008000000 */
[----:B------:R-:W-:Y:S01]  /*1850*/  IGMMA.64x64x32.S8.S8 R56, gdesc[UR8], RZ, !UPT, gsb0 ;  /* 0x01e00000083879f1 */ /* 0x000fe2000c0410ff */
[----:B------:R-:W-:Y:S01]  /*1860*/  UMOV UR8, UR7 ;  /* 0x0000000700087c82 */ /* 0x000fe20008000000 */
[----:B------:R-:W-:Y:S01]  /*1870*/  UMOV UR9, 0x80000020 ;  /* 0x8000002000097882 */ /* 0x000fe20000000000 */
[----:B------:R-:W-:Y:S02]  /*1880*/  WARPGROUP.DEPBAR.LE gsb0, 0x0 ;  /* 0x00008000000079c5 */ /* 0x000fe40000010000 */
[----:B------:R-:W-:-:S06]  /*1890*/  WARPGROUP.ARRIVE ;  /* 0x00000000000079c5 */ /* 0x000fcc0000000000 */
[----:B------:R-:W-:Y:S01]  /*18a0*/  IGMMA.64x64x32.S8.S8 R24, gdesc[UR8], RZ, !UPT, gsb0 ;  /* 0x01e00000081879f1 */ /* 0x000fe2000c0410ff */
[----:B------:R-:W-:Y:S02]  /*18b0*/  UIADD3 UR8, UR6, 0x2, URZ ;  /* 0x0000000206087890 */ /* 0x000fe4000fffe03f */
[----:B------:R-:W-:Y:S01]  /*18c0*/  UIADD3 UR10, UR5, 0x2, URZ ;  /* 0x00000002050a7890 */ /* 0x000fe2000fffe03f */
[----:B------:R-:W-:Y:S01]  /*18d0*/  UMOV UR9, 0x80000020 ;  /* 0x8000002000097882 */ /* 0x000fe20000000000 */
[----:B------:R-:W-:Y:S01]  /*18e0*/  UMOV UR11, 0x80000020 ;  /* 0x80000020000b7882 */ /* 0x000fe20000000000 */
[----:B------:R-:W-:Y:S01]  /*18f0*/  UIADD3 UR6, UR6, 0x202, URZ ;  /* 0x0000020206067890 */ /* 0x000fe2000fffe03f */
[----:B------:R-:W-:Y:S02]  /*1900*/  WARPGROUP.DEPBAR.LE gsb0, 0x0 ;  /* 0x00008000000079c5 */ /* 0x000fe40000010000 */
[----:B------:R-:W-:-:S06]  /*1910*/  WARPGROUP.ARRIVE ;  /* 0x00000000000079c5 */ /* 0x000fcc0000000000 */
[----:B------:R-:W-:Y:S01]  /*1920*/  IGMMA.64x64x32.S8.S8 R56, gdesc[UR8], R56, gsb0 ;  /* 0x01e00000083879f1 */ /* 0x000fe20008041038 */
[----:B------:R-:W-:Y:S01]  /*1930*/  UMOV UR8, UR6 ;  /* 0x0000000600087c82 */ /* 0x000fe20008000000 */
[----:B------:R-:W-:Y:S01]  /*1940*/  UMOV UR9, 0x80000020 ;  /* 0x8000002000097882 */ /* 0x000fe20000000000 */
[----:B------:R-:W-:Y:S02]  /*1950*/  WARPGROUP.DEPBAR.LE gsb0, 0x0 ;  /* 0x00008000000079c5 */ /* 0x000fe40000010000 */
[----:B------:R-:W-:-:S06]  /*1960*/  WARPGROUP.ARRIVE ;  /* 0x00000000000079c5 */ /* 0x000fcc0000000000 */
[----:B------:R-:W-:Y:S03]  /*1970*/  IGMMA.64x64x32.S8.S8 R24, gdesc[UR8], R24, gsb0 ;  /* 0x01e00000081879f1 */ /* 0x000fe60008041018 */
[----:B------:R-:W-:Y:S02]  /*1980*/  WARPGROUP.DEPBAR.LE gsb0, 0x0 ;  /* 0x00008000000079c5 */ /* 0x000fe40000010000 */
[----:B------:R-:W-:Y:S05]  /*1990*/  @!P2 BRA `(.L_x_22) ;  /* 0x000000040020a947 */ /* 0x000fea0003800000 */
[----:B------:R-:W-:Y:S01]  /*19a0*/  UIADD3 UR5, UR41, 0x1, URZ ;  /* 0x0000000129057890 */ /* 0x000fe2000fffe03f */
[----:B01----:R-:W-:Y:S02]  /*19b0*/  IMAD.U32 R0, RZ, RZ, UR44 ;  /* 0x0000002cff007e24 */ /* 0x003fe4000f8e00ff */
[----:B------:R-:W-:Y:S01]  /*19c0*/  IMAD.U32 R3, RZ, RZ, UR41 ;  /* 0x00000029ff037e24 */ /* 0x000fe2000f8e00ff */
[----:B------:R-:W-:-:S04]  /*19d0*/  UISETP.NE.AND UP0, UPT, UR5, 0x4, UPT ;  /* 0x000000040500788c */ /* 0x000fc8000bf05270 */
[----:B------:R-:W-:Y:S02]  /*19e0*/  USEL UR6, URZ, 0x1, UP0 ;  /* 0x000000013f067887 */ /* 0x000fe40008000000 */
[----:B------:R-:W-:Y:S02]  /*19f0*/  USEL UR5, UR5, URZ, UP0 ;  /* 0x0000003f05057287 */ /* 0x000fe40008000000 */
[----:B------:R-:W-:-:S06]  /*1a00*/  ULOP3.LUT UR6, UR40, UR6, URZ, 0x3c, !UPT ;  /* 0x0000000628067292 */ /* 0x000fcc000f8e3c3f */
[----:B------:R-:W-:-:S07]  /*1a10*/  IMAD.U32 R7, RZ, RZ, UR6 ;  /* 0x00000006ff077e24 */ /* 0x000fce000f8e00ff */
.L_x_29:
[----:B------:R-:W-:Y:S05]  /*1a20*/  @!P0 BRA `(.L_x_23) ;  /* 0x0000000000048947 */ /* 0x000fea0003800000 */
[----:B------:R-:W-:Y:S01]  /*1a30*/  BPT.TRAP 0x1 ;  /* 0x000000040000795c */ /* 0x000fe20000300000 */
.L_x_23:
[----:B------:R-:W0:Y:S01]  /*1a40*/  S2UR UR7, SR_CgaCtaId ;  /* 0x00000000000779c3 */ /* 0x000e220000008800 */
[----:B------:R-:W-:Y:S01]  /*1a50*/  UMOV UR6, 0x400 ;  /* 0x0000040000067882 */ /* 0x000fe20000000000 */
[----:B------:R-:W-:Y:S01]  /*1a60*/  IMAD.U32 R5, RZ, RZ, UR5 ;  /* 0x00000005ff057e24 */ /* 0x000fe2000f8e00ff */
[----:B------:R-:W-:Y:S01]  /*1a70*/  SHF.L.U32 R4, R7, 0x1f, RZ ;  /* 0x0000001f07047819 */ /* 0x000fe200000006ff */
[----:B0-----:R-:W-:-:S06]  /*1a80*/  ULEA UR6, UR7, UR6, 0x18 ;  /* 0x0000000607067291 */ /* 0x001fcc000f8ec03f */
[----:B------:R-:W-:-:S04]  /*1a90*/  IMAD.U32 R6, RZ, RZ, UR6 ;  /* 0x00000006ff067e24 */ /* 0x000fc8000f8e00ff */
[----:B------:R-:W-:-:S04]  /*1aa0*/  IMAD R5, R5, 0x8, R6 ;  /* 0x0000000805057824 */ /* 0x000fc800078e0206 */
[----:B------:R0:W1:Y:S01]  /*1ab0*/  SYNCS.PHASECHK.TRANS64.TRYWAIT P1, [R5+URZ], R4 ;  /* 0x00000004050075a7 */ /* 0x000062000802017f */
[----:B------:R-:W-:Y:S05]  /*1ac0*/  @!P0 BRA `(.L_x_24) ;  /* 0x0000000000048947 */ /* 0x000fea0003800000 */
[----:B------:R-:W-:Y:S01]  /*1ad0*/  BPT.TRAP 0x1 ;  /* 0x000000040000795c */ /* 0x000fe20000300000 */
.L_x_24:
[----:B-1----:R-:W-:Y:S05]  /*1ae0*/  @P1 BRA `(.L_x_25) ;  /* 0x0000000000081947 */ /* 0x002fea0003800000 */
[----:B------:R-:W1:Y:S02]  /*1af0*/  SYNCS.PHASECHK.TRANS64.TRYWAIT P1, [R5+URZ], R4 ;  /* 0x00000004050075a7 */ /* 0x000e64000802017f */
[----:B-1----:R-:W-:Y:S05]  /*1b00*/  @!P1 BRA `(.L_x_26) ;  /* 0x00000054009c9947 */ /* 0x002fea0003800000 */
.L_x_25:
[----:B------:R-:W-:Y:S01]  /*1b10*/  ULEA UR6, UR5, UR4, 0x8 ;  /* 0x0000000405067291 */ /* 0x000fe2000f8e403f */
[----:B------:R-:W-:Y:S01]  /*1b20*/  WARPGROUP.ARRIVE ;  /* 0x00000000000079c5 */ /* 0x000fe20000000000 */
[----:B------:R-:W-:Y:S01]  /*1b30*/  ULEA UR7, UR5, UR45, 0xa ;  /* 0x0000002d05077291 */ /* 0x000fe2000f8e503f */
[----:B------:R-:W-:Y:S01]  /*1b40*/  UMOV UR11, 0x80000020 ;  /* 0x80000020000b7882 */ /* 0x000fe20000000000 */
[----:B------:R-:W-:Y:S02]  /*1b50*/  UMOV UR9, 0x80000020 ;  /* 0x8000002000097882 */ /* 0x000fe40000000000 */
[----:B------:R-:W-:Y:S01]  /*1b60*/  UIADD3 UR12, UR7, 0x200, URZ ;  /* 0x00000200070c7890 */ /* 0x000fe2000fffe03f */
[----:B------:R-:W-:Y:S02]  /*1b70*/  UMOV UR10, UR6 ;  /* 0x00000006000a7c82 */ /* 0x000fe40008000000 */
[----:B------:R-:W-:Y:S02]  /*1b80*/  UMOV UR8, UR7 ;  /* 0x0000000700087c82 */ /* 0x000fe40008000000 */
[----:B------:R-:W-:Y:S01]  /*1b90*/  IGMMA.64x64x32.S8.S8 R56, gdesc[UR8], R56, gsb0 ;  /* 0x01e00000083879f1 */ /* 0x000fe20008041038 */
[----:B------:R-:W-:Y:S01]  /*1ba0*/  UMOV UR9, 0x80000020 ;  /* 0x8000002000097882 */ /* 0x000fe20000000000 */
[----:B------:R-:W-:Y:S01]  /*1bb0*/  UMOV UR8, UR12 ;  /* 0x0000000c00087c82 */ /* 0x000fe20008000000 */
[----:B------:R-:W-:-:S02]  /*1bc0*/  WARPGROUP.DEPBAR.LE gsb0, 0x0 ;  /* 0x00008000000079c5 */ /* 0x000fc40000010000 */
[----:B------:R-:W-:-:S06]  /*1bd0*/  WARPGROUP.ARRIVE ;  /* 0x00000000000079c5 */ /* 0x000fcc0000000000 */
[----:B------:R-:W-:Y:S01]  /*1be0*/  IGMMA.64x64x32.S8.S8 R24, gdesc[UR8], R24, gsb0 ;  /* 0x01e00000081879f1 */ /* 0x000fe20008041018 */
        /* <DEDUP_REMOVED lines=15> */
[----:B------:R-:W-:Y:S01]  /*1ce0*/  BPT.TRAP 0x1 ;  /* 0x000000040000795c */ /* 0x000fe20000300000 */
.L_x_27:
[----:B------:R-:W-:-:S13]  /*1cf0*/  ISETP.NE.AND P1, PT, R22, RZ, PT ;  /* 0x000000ff1600720c */ /* 0x000fda0003f25270 */
[----:B01----:R-:W-:-:S04]  /*1d00*/  @P1 IMAD R4, R3, 0x8, R6 ;  /* 0x0000000803041824 */ /* 0x003fc800078e0206 */
[----:B------:R-:W-:-:S05]  /*1d10*/  @P1 VIADD R4, R4, 0x20 ;  /* 0x0000002004041836 */ /* 0x000fca0000000000 */
[----:B------:R-:W-:-:S04]  /*1d20*/  @P1 PRMT R4, R19, 0x654, R4 ;  /* 0x0000065413041816 */ /* 0x000fc80000000004 */
[----:B------:R0:W-:Y:S01]  /*1d30*/  @P1 SYNCS.ARRIVE.TRANS64.RED.A1T0 RZ, [R4+URZ], RZ ;  /* 0x000000ff04ff19a7 */ /* 0x0001e2000810043f */
[----:B------:R-:W-:-:S13]  /*1d40*/  ISETP.GT.U32.AND P1, PT, R18, 0x1, PT ;  /* 0x000000011200780c */ /* 0x000fda0003f24070 */
[----:B0-----:R-:W-:Y:S05]  /*1d50*/  @P1 BRA `(.L_x_28) ;  /* 0x0000000000041947 */ /* 0x001fea0003800000 */
[----:B------:R-:W-:Y:S01]  /*1d60*/  BPT.TRAP 0x1 ;  /* 0x000000040000795c */ /* 0x000fe20000300000 */
.L_x_28:
[----:B------:R-:W-:Y:S01]  /*1d70*/  UIADD3 UR5, UR5, 0x1, URZ ;  /* 0x0000000105057890 */ /* 0x000fe2000fffe03f */
[C---:B------:R-:W-:Y:S01]  /*1d80*/  ISETP.GT.AND P2, PT, R0.reuse, 0x1, PT ;  /* 0x000000010000780c */ /* 0x040fe20003f44270 */
[----:B------:R-:W-:Y:S02]  /*1d90*/  VIADD R3, R3, 0x1 ;  /* 0x0000000103037836 */ /* 0x000fe40000000000 */
[----:B------:R-:W-:Y:S01]  /*1da0*/  UISETP.NE.AND UP0, UPT, UR5, 0x4, UPT ;  /* 0x000000040500788c */ /* 0x000fe2000bf05270 */
[----:B------:R-:W-:Y:S02]  /*1db0*/  VIADD R0, R0, 0xffffffff ;  /* 0xffffffff00007836 */ /* 0x000fe40000000000 */
[C---:B------:R-:W-:Y:S01]  /*1dc0*/  ISETP.NE.AND P1, PT, R3.reuse, 0x4, PT ;  /* 0x000000040300780c */ /* 0x040fe20003f25270 */
[----:B------:R-:W-:Y:S02]  /*1dd0*/  USEL UR6, URZ, 0x1, UP0 ;  /* 0x000000013f067887 */ /* 0x000fe40008000000 */
[----:B------:R-:W-:Y:S01]  /*1de0*/  USEL UR5, UR5, URZ, UP0 ;  /* 0x0000003f05057287 */ /* 0x000fe20008000000 */
[----:B------:R-:W-:-:S03]  /*1df0*/  SEL R3, R3, RZ, P1 ;  /* 0x000000ff03037207 */ /* 0x000fc60000800000 */
[----:B------:R-:W-:Y:S01]  /*1e00*/  LOP3.LUT R7, R7, UR6, RZ, 0x3c, !PT ;  /* 0x0000000607077c12 */ /* 0x000fe2000f8e3cff */
[----:B------:R-:W-:Y:S07]  /*1e10*/  @P2 BRA `(.L_x_29) ;  /* 0xfffffffc00002947 */ /* 0x000fee000383ffff */
.L_x_22:
[----:B01----:R-:W0:Y:S02]  /*1e20*/  LDC R0, c[0x0][0x28c] ;  /* 0x0000a300ff007b82 */ /* 0x003e240000000800 */
[----:B0-----:R-:W-:-:S13]  /*1e30*/  ISETP.GE.AND P1, PT, R0, 0x1, PT ;  /* 0x000000010000780c */ /* 0x001fda0003f26270 */
[----:B------:R-:W-:Y:S05]  /*1e40*/  @!P1 BRA `(.L_x_30) ;  /* 0x0000000000389947 */ /* 0x000fea0003800000 */
[----:B------:R-:W-:Y:S05]  /*1e50*/  @!P0 BRA `(.L_x_31) ;  /* 0x0000000000048947 */ /* 0x000fea0003800000 */
[----:B------:R-:W-:Y:S01]  /*1e60*/  BPT.TRAP 0x1 ;  /* 0x000000040000795c */ /* 0x000fe20000300000 */
.L_x_31:
[----:B------:R-:W-:-:S13]  /*1e70*/  ISETP.NE.AND P0, PT, R22, RZ, PT ;  /* 0x000000ff1600720c */ /* 0x000fda0003f05270 */
[----:B------:R-:W-:-:S05]  /*1e80*/  VOTEU.ANY UP0, P0 ;  /* 0x00000000003f7886 */ /* 0x000fca0000000100 */
[----:B------:R-:W-:-:S06]  /*1e90*/  @UP0 UIADD3 UR4, UR44, UR41, URZ ;  /* 0x000000292c040290 */ /* 0x000fcc000fffe03f */
[----:B------:R-:W-:-:S04]  /*1ea0*/  IMAD.U32 R0, RZ, RZ, UR4 ;  /* 0x00000004ff007e24 */ /* 0x000fc8000f8e00ff */
[----:B------:R-:W-:-:S05]  /*1eb0*/  @P0 IMAD.SHL.U32 R0, R0, 0x8, RZ ;  /* 0x0000000800000824 */ /* 0x000fca00078e00ff */
[----:B------:R-:W-:-:S04]  /*1ec0*/  @P0 LOP3.LUT R0, R0, 0x18, RZ, 0xc0, !PT ;  /* 0x0000001800000812 */ /* 0x000fc800078ec0ff */
[----:B------:R-:W-:-:S04]  /*1ed0*/  @P0 IADD3 R0, R6, 0x20, R0 ;  /* 0x0000002006000810 */ /* 0x000fc80007ffe000 */
[----:B------:R-:W-:-:S04]  /*1ee0*/  @P0 PRMT R0, R19, 0x654, R0 ;  /* 0x0000065413000816 */ /* 0x000fc80000000000 */
[----:B------:R0:W-:Y:S01]  /*1ef0*/  @P0 SYNCS.ARRIVE.TRANS64.RED.A1T0 RZ, [R0+URZ], RZ ;  /* 0x000000ff00ff09a7 */ /* 0x0001e2000810043f */
[----:B------:R-:W-:-:S13]  /*1f00*/  ISETP.GT.U32.AND P0, PT, R18, 0x1, PT ;  /* 0x000000011200780c */ /* 0x000fda0003f04070 */
[----:B0-----:R-:W-:Y:S05]  /*1f10*/  @P0 BRA `(.L_x_30) ;  /* 0x0000000000040947 */ /* 0x001fea0003800000 */
[----:B------:R-:W-:Y:S01]  /*1f20*/  BPT.TRAP 0x1 ;  /* 0x000000040000795c */ /* 0x000fe20000300000 */
.L_x_30:
[----:B------:R-:W-:Y:S01]  /*1f30*/  UIADD3 UR41, UR43, UR41, URZ ;  /* 0x000000292b297290 */ /* 0x000fe2000fffe03f */
[----:B------:R-:W-:Y:S01]  /*1f40*/  IMAD.SHL.U32 R3, R100, 0x40, RZ ;  /* 0x0000004064037824 */ /* 0x000fe200078e00ff */
[----:B------:R-:W-:Y:S01]  /*1f50*/  ULDC UR5, c[0x0][0x288] ;  /* 0x0000a20000057ab9 */ /* 0x000fe20000000800 */
[----:B------:R-:W-:Y:S01]  /*1f60*/  IMAD.SHL.U32 R12, R99, 0x100, RZ ;  /* 0x00000100630c7824 */ /* 0x000fe200078e00ff */
[----:B------:R-:W-:Y:S01]  /*1f70*/  USHF.R.U32.HI UR4, URZ, 0x2, UR41 ;  /* 0x000000023f047899 */ /* 0x000fe20008011629 */
[----:B------:R-:W-:Y:S01]  /*1f80*/  SHF.R.S32.HI R104, RZ, 0x1f, R23 ;  /* 0x0000001fff687819 */ /* 0x000fe20000011417 */
[----:B------:R-:W-:Y:S01]  /*1f90*/  ULDC UR8, c[0x0][0x284] ;  /* 0x0000a10000087ab9 */ /* 0x000fe20000000800 */
[C---:B------:R-:W-:Y:S01]  /*1fa0*/  ISETP.GE.AND P0, PT, R3.reuse, UR5, PT ;  /* 0x0000000503007c0c */ /* 0x040fe2000bf06270 */
[----:B------:R-:W-:Y:S01]  /*1fb0*/  ULOP3.LUT UR4, UR4, 0x1, URZ, 0xc0, !UPT ;  /* 0x0000000104047892 */ /* 0x000fe2000f8ec03f */
[----:B------:R-:W-:Y:S01]  /*1fc0*/  LOP3.LUT R20, R3, 0x6, R94, 0xf8, !PT ;  /* 0x0000000603147812 */ /* 0x000fe200078ef85e */
[----:B------:R-:W-:Y:S01]  /*1fd0*/  UISETP.GT.U32.AND UP1, UPT, UR41, 0x3, UPT ;  /* 0x000000032900788c */ /* 0x000fe2000bf24070 */
[----:B------:R-:W-:Y:S01]  /*1fe0*/  ISETP.GE.OR P0, PT, R12, UR8, P0 ;  /* 0x000000080c007c0c */ /* 0x000fe20008706670 */
[----:B------:R-:W-:Y:S01]  /*1ff0*/  UISETP.NE.U32.AND UP0, UPT, UR4, 0x1, UPT ;  /* 0x000000010400788c */ /* 0x000fe2000bf05070 */
[----:B------:R-:W-:Y:S01]  /*2000*/  SHF.R.S32.HI R21, RZ, 0x1f, R20 ;  /* 0x0000001fff157819 */ /* 0x000fe20000011414 */
[----:B------:R-:W-:-:S02]  /*2010*/  UISETP.LT.U32.AND UP1, UPT, UR43, 0x4, UP1 ;  /* 0x000000042b00788c */ /* 0x000fc40008f21070 */
[----:B------:R-:W-:Y:S01]  /*2020*/  UISETP.GT.U32.AND UP0, UPT, UR43, 0x3, !UP0 ;  /* 0x000000032b00788c */ /* 0x000fe2000c704070 */
[----:B------:R-:W-:Y:S01]  /*2030*/  ULDC.64 UR6, c[0x0][0x5d0] ;  /* 0x0001740000067ab9 */ /* 0x000fe20000000a00 */
[----:B------:R-:W-:Y:S01]  /*2040*/  USEL UR5, URZ, 0x1, !UP1 ;  /* 0x000000013f057887 */ /* 0x000fe2000c800000 */
[----:B------:R-:W-:Y:S01]  /*2050*/  IMAD R0, R104, UR6, RZ ;  /* 0x0000000668007c24 */ /* 0x000fe2000f8e02ff */
[----:B------:R-:W-:Y:S01]  /*2060*/  USEL UR4, URZ, 0x1, !UP0 ;  /* 0x000000013f047887 */ /* 0x000fe2000c000000 */
[C---:B------:R-:W-:Y:S01]  /*2070*/  IMAD.WIDE.U32 R4, R23.reuse, UR6, R20 ;  /* 0x0000000617047c25 */ /* 0x040fe2000f8e0014 */
[----:B------:R-:W-:Y:S02]  /*2080*/  ULOP3.LUT UR41, UR41, 0x3, URZ, 0xc0, !UPT ;  /* 0x0000000329297892 */ /* 0x000fe4000f8ec03f */
[----:B------:R-:W-:Y:S01]  /*2090*/  ULOP3.LUT UR40, UR4, UR40, UR5, 0x96, !UPT ;  /* 0x0000002804287292 */ /* 0x000fe2000f8e9605 */
[----:B------:R-:W-:Y:S02]  /*20a0*/  IMAD R7, R23, UR7, R0 ;  /* 0x0000000717077c24 */ /* 0x000fe4000f8e0200 */
[----:B------:R-:W-:-:S02]  /*20b0*/  IMAD.MOV.U32 R0, RZ, RZ, -0x1 ;  /* 0xffffffffff007424 */ /* 0x000fc400078e00ff */
[----:B------:R-:W-:Y:S01]  /*20c0*/  IMAD.IADD R5, R5, 0x1, R7 ;  /* 0x0000000105057824 */ /* 0x000fe200078e0207 */
[----:B------:R-:W-:Y:S06]  /*20d0*/  @P0 BRA `(.L_x_32) ;  /* 0x0000003400000947 */ /* 0x000fec0003800000 */
[----:B------:R-:W0:Y:S01]  /*20e0*/  LDC.64 R100, c[0x0][0x5c8] ;  /* 0x00017200ff647b82 */ /* 0x000e220000000a00 */
[----:B------:R-:W-:Y:S01]  /*20f0*/  IMAD.WIDE R10, R99, 0x100, R88 ;  /* 0x00000100630a7825 */ /* 0x000fe200078e0258 */
[----:B------:R-:W-:Y:S01]  /*2100*/  ULDC.64 UR4, c[0x0][0x5c0] ;  /* 0x0001700000047ab9 */ /* 0x000fe20000000a00 */
[----:B------:R-:W-:Y:S02]  /*2110*/  BSSY B0, `(.L_x_32) ;  /* 0x000033c000007945 */ /* 0x000fe40003800000 */
[----:B------:R-:W-:Y:S02]  /*2120*/  IMAD.IADD R99, R97, 0x1, -R12 ;  /* 0x0000000161637824 */ /* 0x000fe400078e0a0c */
[----:B------:R-:W-:Y:S02]  /*2130*/  IMAD.IADD R3, R92, 0x1, -R3 ;  /* 0x000000015c037824 */ /* 0x000fe400078e0a03 */
[-C--:B0-----:R-:W-:Y:S01]  /*2140*/  IMAD R6, R11, R100.reuse, RZ ;  /* 0x000000640b067224 */ /* 0x081fe200078e02ff */
[----:B------:R-:W-:Y:S01]  /*2150*/  SHF.L.U64.HI R13, R100, 0x7, R101 ;  /* 0x00000007640d7819 */ /* 0x000fe20000010265 */
[----:B------:R-:W-:-:S04]  /*2160*/  IMAD.WIDE.U32 R4, R10, R100, R4 ;  /* 0x000000640a047225 */ /* 0x000fc800078e0004 */
[----:B------:R-:W-:Y:S01]  /*2170*/  IMAD R7, R10, R101, R6 ;  /* 0x000000650a077224 */ /* 0x000fe200078e0206 */
[----:B------:R-:W-:Y:S01]  /*2180*/  IADD3 R14, P0, R4, UR4, RZ ;  /* 0x00000004040e7c10 */ /* 0x000fe2000ff1e0ff */
[C---:B------:R-:W-:Y:S02]  /*2190*/  IMAD.SHL.U32 R9, R100.reuse, 0x80, RZ ;  /* 0x0000008064097824 */ /* 0x040fe400078e00ff */
[----:B------:R-:W-:Y:S01]  /*21a0*/  IMAD.IADD R7, R5, 0x1, R7 ;  /* 0x0000000105077824 */ /* 0x000fe200078e0207 */
[-C--:B------:R-:W-:Y:S02]  /*21b0*/  LEA R4, P1, R100, R14.reuse, 0x3 ;  /* 0x0000000e64047211 */ /* 0x080fe400078218ff */
[----:B------:R-:W-:Y:S02]  /*21c0*/  IADD3 R6, P2, R9, R14, RZ ;  /* 0x0000000e09067210 */ /* 0x000fe40007f5e0ff */
[----:B------:R-:W-:Y:S02]  /*21d0*/  IADD3.X R15, R7, UR5, RZ, P0, !PT ;  /* 0x00000005070f7c10 */ /* 0x000fe400087fe4ff */
[----:B-----5:R-:W-:-:S02]  /*21e0*/  ISETP.NE.AND P0, PT, R91, RZ, PT ;  /* 0x000000ff5b00720c */ /* 0x020fc40003f05270 */
[----:B------:R-:W-:Y:S01]  /*21f0*/  LEA.HI.X R5, R100, R15, R101, 0x3, P1 ;  /* 0x0000000f64057211 */ /* 0x000fe200008f1c65 */
[----:B------:R-:W-:Y:S01]  /*2200*/  IMAD.X R7, R13, 0x1, R15, P2 ;  /* 0x000000010d077824 */ /* 0x000fe200010e060f */
[----:B------:R-:W-:-:S05]  /*2210*/  IADD3 R8, P1, R9, R4, RZ ;  /* 0x0000000409087210 */ /* 0x000fca0007f3e0ff */
[----:B------:R-:W-:-:S04]  /*2220*/  IMAD.X R9, R13, 0x1, R5, P1 ;  /* 0x000000010d097824 */ /* 0x000fc800008e0605 */
[----:B------:R-:W-:Y:S05]  /*2230*/  @!P0 BRA `(.L_x_33) ;  /* 0x0000002400948947 */ /* 0x000fea0003800000 */
[----:B------:R-:W0:Y:S01]  /*2240*/  LDC.64 R102, c[0x0][0x5b0] ;  /* 0x00016c00ff667b82 */ /* 0x000e220000000a00 */
[----:B------:R-:W-:Y:S01]  /*2250*/  ULDC.64 UR4, c[0x0][0x5b8] ;  /* 0x00016e0000047ab9 */ /* 0x000fe20000000a00 */
[----:B------:R-:W-:Y:S01]  /*2260*/  ISETP.GE.AND P0, PT, R99, 0x1, PT ;  /* 0x000000016300780c */ /* 0x000fe20003f06270 */
[----:B------:R-:W-:Y:S01]  /*2270*/  IMAD R100, R104, UR4, RZ ;  /* 0x0000000468647c24 */ /* 0x000fe2000f8e02ff */
[----:B------:R-:W-:Y:S01]  /*2280*/  BSSY B1, `(.L_x_34) ;  /* 0x0000010000017945 */ /* 0x000fe20003800000 */
[----:B------:R-:W-:Y:S01]  /*2290*/  IMAD.WIDE.U32 R20, R23, UR4, R20 ;  /* 0x0000000417147c25 */ /* 0x000fe2000f8e0014 */
[----:B------:R-:W-:Y:S02]  /*22a0*/  ISETP.LT.OR P3, PT, R3, 0x1, !P0 ;  /* 0x000000010300780c */ /* 0x000fe40004761670 */
[----:B------:R-:W1:Y:S01]  /*22b0*/  LDC.64 R12, c[0x0][0x5a8] ;  /* 0x00016a00ff0c7b82 */ /* 0x000e620000000a00 */
[----:B------:R-:W-:Y:S02]  /*22c0*/  IMAD R23, R23, UR5, R100 ;  /* 0x0000000517177c24 */ /* 0x000fe4000f8e0264 */
[----:B------:R-:W-:-:S02]  /*22d0*/  IMAD.MOV.U32 R100, RZ, RZ, R20 ;  /* 0x000000ffff647224 */ /* 0x000fc400078e0014 */
[----:B------:R-:W-:Y:S02]  /*22e0*/  IMAD.IADD R101, R21, 0x1, R23 ;  /* 0x0000000115657824 */ /* 0x000fe400078e0217 */
[-C--:B0-----:R-:W-:Y:S01]  /*22f0*/  IMAD R23, R11, R102.reuse, RZ ;  /* 0x000000660b177224 */ /* 0x081fe200078e02ff */
[----:B------:R-:W-:Y:S01]  /*2300*/  SHF.L.U64.HI R107, R102, 0x3, R103 ;  /* 0x00000003666b7819 */ /* 0x000fe20000010267 */
[----:B------:R-:W-:-:S04]  /*2310*/  IMAD.WIDE.U32 R104, R10, R102, R100 ;  /* 0x000000660a687225 */ /* 0x000fc800078e0064 */
[----:B------:R-:W-:Y:S01]  /*2320*/  IMAD R111, R10, R103, R23 ;  /* 0x000000670a6f7224 */ /* 0x000fe200078e0217 */
[----:B-1----:R-:W-:Y:S01]  /*2330*/  IADD3 R104, P1, R104, R12, RZ ;  /* 0x0000000c68687210 */ /* 0x002fe20007f3e0ff */
[----:B------:R-:W-:-:S03]  /*2340*/  IMAD.SHL.U32 R106, R102, 0x8, RZ ;  /* 0x00000008666a7824 */ /* 0x000fc600078e00ff */
[----:B------:R-:W-:Y:S01]  /*2350*/  IADD3.X R105, R13, R105, R111, P1, !PT ;  /* 0x000000690d697210 */ /* 0x000fe20000ffe46f */
[----:B------:R-:W-:Y:S08]  /*2360*/  @P3 BRA `(.L_x_35) ;  /* 0x0000000000043947 */ /* 0x000ff00003800000 */
[----:B------:R0:W5:Y:S02]  /*2370*/  LDG.E.U8 R98, desc[UR38][R104.64] ;  /* 0x0000002668627981 */ /* 0x000164000c1e1100 */
.L_x_35:
[----:B------:R-:W-:Y:S05]  /*2380*/  BSYNC B1 ;  /* 0x0000000000017941 */ /* 0x000fea0003800000 */
.L_x_34:
[----:B-----5:R-:W-:Y:S01]  /*2390*/  LOP3.LUT R23, R98, 0xffff, RZ, 0xc0, !PT ;  /* 0x0000ffff62177812 */ /* 0x020fe200078ec0ff */
[----:B------:R-:W-:Y:S01]  /*23a0*/  IMAD.WIDE.U32 R108, R10, R102, R106 ;  /* 0x000000660a6c7225 */ /* 0x000fe200078e006a */
[----:B------:R-:W-:Y:S01]  /*23b0*/  ISETP.LT.OR P4, PT, R3, 0x2, !P0 ;  /* 0x000000020300780c */ /* 0x000fe20004781670 */
[----:B------:R-:W-:Y:S01]  /*23c0*/  BSSY B1, `(.L_x_36) ;  /* 0x000000e000017945 */ /* 0x000fe20003800000 */
[----:B------:R-:W-:Y:S01]  /*23d0*/  PRMT R110, R23, 0x8880, RZ ;  /* 0x00008880176e7816 */ /* 0x000fe200000000ff */
[----:B------:R-:W-:Y:S01]  /*23e0*/  IMAD.IADD R109, R111, 0x1, R109 ;  /* 0x000000016f6d7824 */ /* 0x000fe200078e026d */
[----:B------:R-:W-:Y:S02]  /*23f0*/  IADD3 R108, P2, P5, R20, R12, R108 ;  /* 0x0000000c146c7210 */ /* 0x000fe40007d5e06c */
[----:B------:R-:W-:Y:S01]  /*2400*/  ISETP.GE.AND P1, PT, R99, 0x9, PT ;  /* 0x000000096300780c */ /* 0x000fe20003f26270 */
[----:B------:R-:W-:Y:S01]  /*2410*/  IMAD R23, R110, R91, RZ ;  /* 0x0000005b6e177224 */ /* 0x000fe200078e02ff */
[----:B------:R-:W-:-:S02]  /*2420*/  IADD3.X R109, R101, R13, R109, P2, P5 ;  /* 0x0000000d656d7210 */ /* 0x000fc400017ea46d */
[----:B------:R-:W-:Y:S01]  /*2430*/  ISETP.LT.OR P2, PT, R3, 0x1, !P1 ;  /* 0x000000010300780c */ /* 0x000fe20004f41670 */
[----:B------:R-:W-:-:S05]  /*2440*/  @!P3 IMAD R111, R56, R90, R23 ;  /* 0x0000005a386fb224 */ /* 0x000fca00078e0217 */
[----:B------:R1:W-:Y:S01]  /*2450*/  @!P3 STG.E.U8 desc[UR38][R14.64], R111 ;  /* 0x0000006f0e00b986 */ /* 0x0003e2000c101126 */
[----:B------:R-:W-:Y:S06]  /*2460*/  @P4 BRA `(.L_x_37) ;  /* 0x00000000000c4947 */ /* 0x000fec0003800000 */
[----:B------:R-:W2:Y:S02]  /*2470*/  LDG.E.U8 R98, desc[UR38][R104.64+0x1] ;  /* 0x0000012668627981 */ /* 0x000ea4000c1e1100 */
[----:B--2---:R-:W-:-:S05]  /*2480*/  PRMT R56, R98, 0x8880, RZ ;  /* 0x0000888062387816 */ /* 0x004fca00000000ff */
[----:B------:R-:W-:-:S07]  /*2490*/  IMAD R23, R56, R91, RZ ;  /* 0x0000005b38177224 */ /* 0x000fce00078e02ff */
.L_x_37:
[----:B------:R-:W-:Y:S05]  /*24a0*/  BSYNC B1 ;  /* 0x0000000000017941 */ /* 0x000fea0003800000 */
.L_x_36:
[----:B------:R-:W-:Y:S01]  /*24b0*/  @!P4 IMAD R57, R57, R90, R23 ;  /* 0x0000005a3939c224 */ /* 0x000fe200078e0217 */
[----:B------:R-:W-:Y:S04]  /*24c0*/  BSSY B1, `(.L_x_38) ;  /* 0x0000006000017945 */ /* 0x000fe80003800000 */
[----:B------:R2:W-:Y:S01]  /*24d0*/  @!P4 STG.E.U8 desc[UR38][R14.64+0x1], R57 ;  /* 0x000001390e00c986 */ /* 0x0005e2000c101126 */
[----:B------:R-:W-:Y:S05]  /*24e0*/  @P2 BRA `(.L_x_39) ;  /* 0x00000000000c2947 */ /* 0x000fea0003800000 */
[----:B------:R-:W3:Y:S02]  /*24f0*/  LDG.E.U8 R98, desc[UR38][R108.64] ;  /* 0x000000266c627981 */ /* 0x000ee4000c1e1100 */
[----:B---3--:R-:W-:-:S05]  /*2500*/  PRMT R56, R98, 0x8880, RZ ;  /* 0x0000888062387816 */ /* 0x008fca00000000ff */
[----:B------:R-:W-:-:S07]  /*2510*/  IMAD R23, R56, R91, RZ ;  /* 0x0000005b38177224 */ /* 0x000fce00078e02ff */
.L_x_39:
[----:B------:R-:W-:Y:S05]  /*2520*/  BSYNC B1 ;  /* 0x0000000000017941 */ /* 0x000fea0003800000 */
.L_x_38:
[C---:B------:R-:W-:Y:S01]  /*2530*/  ISETP.LT.OR P4, PT, R3.reuse, 0x2, !P1 ;  /* 0x000000020300780c */ /* 0x040fe20004f81670 */
[----:B--2---:R-:W-:Y:S01]  /*2540*/  @!P2 IMAD R57, R58, R90, R23 ;  /* 0x0000005a3a39a224 */ /* 0x004fe200078e0217 */
[----:B------:R-:W-:Y:S01]  /*2550*/  BSSY B1, `(.L_x_40) ;  /* 0x0000009000017945 */ /* 0x000fe20003800000 */
[C---:B------:R-:W-:Y:S02]  /*2560*/  ISETP.LT.OR P3, PT, R3.reuse, 0x9, !P0 ;  /* 0x000000090300780c */ /* 0x040fe40004761670 */
[C---:B------:R-:W-:Y:S01]  /*2570*/  ISETP.LT.OR P5, PT, R3.reuse, 0xa, !P0 ;  /* 0x0000000a0300780c */ /* 0x040fe200047a1670 */
[----:B------:R2:W-:Y:S01]  /*2580*/  @!P2 STG.E.U8 desc[UR38][R4.64], R57 ;  /* 0x000000390400a986 */ /* 0x0005e2000c101126 */
[----:B------:R-:W-:-:S06]  /*2590*/  ISETP.LT.OR P2, PT, R3, 0x9, !P1 ;  /* 0x000000090300780c */ /* 0x000fcc0004f41670 */
[----:B------:R-:W-:Y:S07]  /*25a0*/  @P4 BRA `(.L_x_41) ;  /* 0x00000000000c4947 */ /* 0x000fee0003800000 */
[----:B------:R-:W3:Y:S02]  /*25b0*/  LDG.E.U8 R98, desc[UR38][R108.64+0x1] ;  /* 0x000001266c627981 */ /* 0x000ee4000c1e1100 */
[----:B---3--:R-:W-:-:S05]  /*25c0*/  PRMT R56, R98, 0x8880, RZ ;  /* 0x0000888062387816 */ /* 0x008fca00000000ff */
[----:B------:R-:W-:-:S07]  /*25d0*/  IMAD R23, R56, R91, RZ ;  /* 0x0000005b38177224 */ /* 0x000fce00078e02ff */
.L_x_41:
[----:B------:R-:W-:Y:S05]  /*25e0*/  BSYNC B1 ;  /* 0x0000000000017941 */ /* 0x000fea0003800000 */
.L_x_40:
[----:B------:R-:W-:Y:S01]  /*25f0*/  @!P4 IMAD R59, R59, R90, R23 ;  /* 0x0000005a3b3bc224 */ /* 0x000fe200078e0217 */
[----:B------:R-:W-:Y:S04]  /*2600*/  BSSY B1, `(.L_x_42) ;  /* 0x0000006000017945 */ /* 0x000fe80003800000 */
[----:B------:R3:W-:Y:S01]  /*2610*/  @!P4 STG.E.U8 desc[UR38][R4.64+0x1], R59 ;  /* 0x0000013b0400c986 */ /* 0x0007e2000c101126 */
[----:B------:R-:W-:Y:S05]  /*2620*/  @P3 BRA `(.L_x_43) ;  /* 0x00000000000c3947 */ /* 0x000fea0003800000 */
[----:B------:R-:W4:Y:S02]  /*2630*/  LDG.E.U8 R98, desc[UR38][R104.64+0x8] ;  /* 0x0000082668627981 */ /* 0x000f24000c1e1100 */
[----:B----4-:R-:W-:-:S05]  /*2640*/  PRMT R56, R98, 0x8880, RZ ;  /* 0x0000888062387816 */ /* 0x010fca00000000ff */
[----:B------:R-:W-:-:S07]  /*2650*/  IMAD R23, R56, R91, RZ ;  /* 0x0000005b38177224 */ /* 0x000fce00078e02ff */
.L_x_43:
[----:B------:R-:W-:Y:S05]  /*2660*/  BSYNC B1 ;  /* 0x0000000000017941 */ /* 0x000fea0003800000 */
.L_x_42:
[----:B--2---:R-:W-:Y:S01]  /*2670*/  @!P3 IMAD R57, R60, R90, R23 ;  /* 0x0000005a3c39b224 */ /* 0x004fe200078e0217 */
[----:B------:R-:W-:Y:S04]  /*2680*/  BSSY B1, `(.L_x_44) ;  /* 0x0000006000017945 */ /* 0x000fe80003800000 */
[----:B------:R2:W-:Y:S01]  /*2690*/  @!P3 STG.E.U8 desc[UR38][R14.64+0x8], R57 ;  /* 0x000008390e00b986 */ /* 0x0005e2000c101126 */
[----:B------:R-:W-:Y:S05]  /*26a0*/  @P5 BRA `(.L_x_45) ;  /* 0x00000000000c5947 */ /* 0x000fea0003800000 */
[----:B------:R-:W4:Y:S02]  /*26b0*/  LDG.E.U8 R98, desc[UR38][R104.64+0x9] ;  /* 0x0000092668627981 */ /* 0x000f24000c1e1100 */
[----:B----4-:R-:W-:-:S05]  /*26c0*/  PRMT R56, R98, 0x8880, RZ ;  /* 0x0000888062387816 */ /* 0x010fca00000000ff */
[----:B------:R-:W-:-:S07]  /*26d0*/  IMAD R23, R56, R91, RZ ;  /* 0x0000005b38177224 */ /* 0x000fce00078e02ff */
.L_x_45:
[----:B------:R-:W-:Y:S05]  /*26e0*/  BSYNC B1 ;  /* 0x0000000000017941 */ /* 0x000fea0003800000 */
.L_x_44:
[----:B------:R-:W-:Y:S01]  /*26f0*/  @!P5 IMAD R61, R61, R90, R23 ;  /* 0x0000005a3d3dd224 */ /* 0x000fe200078e0217 */
[----:B------:R-:W-:Y:S04]  /*2700*/  BSSY B1, `(.L_x_46) ;  /* 0x0000006000017945 */ /* 0x000fe80003800000 */
[----:B------:R4:W-:Y:S01]  /*2710*/  @!P5 STG.E.U8 desc[UR38][R14.64+0x9], R61 ;  /* 0x0000093d0e00d986 */ /* 0x0009e2000c101126 */
[----:B------:R-:W-:Y:S05]  /*2720*/  @P2 BRA `(.L_x_47) ;  /* 0x00000000000c2947 */ /* 0x000fea0003800000 */
[----:B------:R-:W5:Y:S02]  /*2730*/  LDG.E.U8 R98, desc[UR38][R108.64+0x8] ;  /* 0x000008266c627981 */ /* 0x000f64000c1e1100 */
[----:B-----5:R-:W-:-:S05]  /*2740*/  PRMT R56, R98, 0x8880, RZ ;  /* 0x0000888062387816 */ /* 0x020fca00000000ff */
[----:B------:R-:W-:-:S07]  /*2750*/  IMAD R23, R56, R91, RZ ;  /* 0x0000005b38177224 */ /* 0x000fce00078e02ff */
.L_x_47:
[----:B------:R-:W-:Y:S05]  /*2760*/  BSYNC B1 ;  /* 0x0000000000017941 */ /* 0x000fea0003800000 */
.L_x_46:
        /* <DEDUP_REMOVED lines=8> */
[----:B------:R-:W5:Y:S02]  /*27f0*/  LDG.E.U8 R98, desc[UR38][R108.64+0x9] ;  /* 0x000009266c627981 */ /* 0x000f64000c1e1100 */
[----:B-----5:R-:W-:-:S05]  /*2800*/  PRMT R56, R98, 0x8880, RZ ;  /* 0x0000888062387816 */ /* 0x020fca00000000ff */
[----:B------:R-:W-:-:S07]  /*2810*/  IMAD R23, R56, R91, RZ ;  /* 0x0000005b38177224 */ /* 0x000fce00078e02ff */
.L_x_49:
[----:B------:R-:W-:Y:S05]  /*2820*/  BSYNC B1 ;  /* 0x0000000000017941 */ /* 0x000fea0003800000 */
.L_x_48:
[----:B------:R-:W-:Y:S01]  /*2830*/  @!P4 IMAD R63, R63, R90, R23 ;  /* 0x0000005a3f3fc224 */ /* 0x000fe200078e0217 */
[----:B------:R-:W-:Y:S04]  /*2840*/  BSSY B1, `(.L_x_50) ;  /* 0x0000006000017945 */ /* 0x000fe80003800000 */
[----:B------:R0:W-:Y:S01]  /*2850*/  @!P4 STG.E.U8 desc[UR38][R4.64+0x9], R63 ;  /* 0x0000093f0400c986 */ /* 0x0001e2000c101126 */
[----:B------:R-:W-:Y:S05]  /*2860*/  @P3 BRA `(.L_x_51) ;  /* 0x00000000000c3947 */ /* 0x000fea0003800000 */
[----:B------:R-:W5:Y:S02]  /*2870*/  LDG.E.U8 R98, desc[UR38][R104.64+0x10] ;  /* 0x0000102668627981 */ /* 0x000f64000c1e1100 */
[----:B-----5:R-:W-:-:S05]  /*2880*/  PRMT R56, R98, 0x8880, RZ ;  /* 0x0000888062387816 */ /* 0x020fca00000000ff */
[----:B------:R-:W-:-:S07]  /*2890*/  IMAD R23, R56, R91, RZ ;  /* 0x0000005b38177224 */ /* 0x000fce00078e02ff */
.L_x_51:
[----:B------:R-:W-:Y:S05]  /*28a0*/  BSYNC B1 ;  /* 0x0000000000017941 */ /* 0x000fea0003800000 */
.L_x_50:
[----:B--2---:R-:W-:Y:S01]  /*28b0*/  @!P3 IMAD R57, R64, R90, R23 ;  /* 0x0000005a4039b224 */ /* 0x004fe200078e0217 */
[----:B------:R-:W-:Y:S04]  /*28c0*/  BSSY B1, `(.L_x_52) ;  /* 0x0000006000017945 */ /* 0x000fe80003800000 */
[----:B------:R2:W-:Y:S01]  /*28d0*/  @!P3 STG.E.U8 desc[UR38][R14.64+0x10], R57 ;  /* 0x000010390e00b986 */ /* 0x0005e2000c101126 */
[----:B------:R-:W-:Y:S05]  /*28e0*/  @P5 BRA `(.L_x_53) ;  /* 0x00000000000c5947 */ /* 0x000fea0003800000 */
[----:B------:R-:W5:Y:S02]  /*28f0*/  LDG.E.U8 R98, desc[UR38][R104.64+0x11] ;  /* 0x0000112668627981 */ /* 0x000f64000c1e1100 */
[----:B-----5:R-:W-:-:S05]  /*2900*/  PRMT R56, R98, 0x8880, RZ ;  /* 0x0000888062387816 */ /* 0x020fca00000000ff */
[----:B------:R-:W-:-:S07]  /*2910*/  IMAD R23, R56, R91, RZ ;  /* 0x0000005b38177224 */ /* 0x000fce00078e02ff */
.L_x_53:
[----:B------:R-:W-:Y:S05]  /*2920*/  BSYNC B1 ;  /* 0x0000000000017941 */ /* 0x000fea0003800000 */
.L_x_52:
[----:B------:R-:W-:Y:S01]  /*2930*/  @!P5 IMAD R65, R65, R90, R23 ;  /* 0x0000005a4141d224 */ /* 0x000fe200078e0217 */
[----:B------:R-:W-:Y:S04]  /*2940*/  BSSY B1, `(.L_x_54) ;  /* 0x0000006000017945 */ /* 0x000fe80003800000 */
[----:B------:R0:W-:Y:S01]  /*2950*/  @!P5 STG.E.U8 desc[UR38][R14.64+0x11], R65 ;  /* 0x000011410e00d986 */ /* 0x0001e2000c101126 */
[----:B------:R-:W-:Y:S05]  /*2960*/  @P2 BRA `(.L_x_55) ;  /* 0x00000000000c2947 */ /* 0x000fea0003800000 */
[----:B------:R-:W5:Y:S02]  /*2970*/  LDG.E.U8 R98, desc[UR38][R108.64+0x10] ;  /* 0x000010266c627981 */ /* 0x000f64000c1e1100 */
[----:B-----5:R-:W-:-:S05]  /*2980*/  PRMT R56, R98, 0x8880, RZ ;  /* 0x0000888062387816 */ /* 0x020fca00000000ff */
[----:B------:R-:W-:-:S07]  /*2990*/  IMAD R23, R56, R91, RZ ;  /* 0x0000005b38177224 */ /* 0x000fce00078e02ff */
.L_x_55:
[----:B------:R-:W-:Y:S05]  /*29a0*/  BSYNC B1 ;  /* 0x0000000000017941 */ /* 0x000fea0003800000 */
.L_x_54:
        /* <DEDUP_REMOVED lines=11> */
.L_x_57:
[----:B------:R-:W-:Y:S05]  /*2a60*/  BSYNC B1 ;  /* 0x0000000000017941 */ /* 0x000fea0003800000 */
.L_x_56:
[----:B------:R-:W-:Y:S01]  /*2a70*/  @!P4 IMAD R67, R67, R90, R23 ;  /* 0x0000005a4343c224 */ /* 0x000fe200078e0217 */
[----:B------:R-:W-:Y:S04]  /*2a80*/  BSSY B1, `(.L_x_58) ;  /* 0x0000006000017945 */ /* 0x000fe80003800000 */
[----:B------:R0:W-:Y:S01]  /*2a90*/  @!P4 STG.E.U8 desc[UR38][R4.64+0x11], R67 ;  /* 0x000011430400c986 */ /* 0x0001e2000c101126 */
[----:B------:R-:W-:Y:S05]  /*2aa0*/  @P3 BRA `(.L_x_59) ;  /* 0x00000000000c3947 */ /* 0x000fea0003800000 */
[----:B------:R-:W5:Y:S02]  /*2ab0*/  LDG.E.U8 R98, desc[UR38][R104.64+0x18] ;  /* 0x0000182668627981 */ /* 0x000f64000c1e1100 */
[----:B-----5:R-:W-:-:S05]  /*2ac0*/  PRMT R56, R98, 0x8880, RZ ;  /* 0x0000888062387816 */ /* 0x020fca00000000ff */
[----:B------:R-:W-:-:S07]  /*2ad0*/  IMAD R23, R56, R91, RZ ;  /* 0x0000005b38177224 */ /* 0x000fce00078e02ff */
.L_x_59:
[----:B------:R-:W-:Y:S05]  /*2ae0*/  BSYNC B1 ;  /* 0x0000000000017941 */ /* 0x000fea0003800000 */
.L_x_58:
[----:B--2---:R-:W-:Y:S01]  /*2af0*/  @!P3 IMAD R57, R68, R90, R23 ;  /* 0x0000005a4439b224 */ /* 0x004fe200078e0217 */
[----:B------:R-:W-:Y:S04]  /*2b00*/  BSSY B1, `(.L_x_60) ;  /* 0x0000006000017945 */ /* 0x000fe80003800000 */
[----:B------:R2:W-:Y:S01]  /*2b10*/  @!P3 STG.E.U8 desc[UR38][R14.64+0x18], R57 ;  /* 0x000018390e00b986 */ /* 0x0005e2000c101126 */
[----:B------:R-:W-:Y:S05]  /*2b20*/  @P5 BRA `(.L_x_61) ;  /* 0x00000000000c5947 */ /* 0x000fea0003800000 */
[----:B------:R-:W5:Y:S02]  /*2b30*/  LDG.E.U8 R98, desc[UR38][R104.64+0x19] ;  /* 0x0000192668627981 */ /* 0x000f64000c1e1100 */
[----:B-----5:R-:W-:-:S05]  /*2b40*/  PRMT R56, R98, 0x8880, RZ ;  /* 0x0000888062387816 */ /* 0x020fca00000000ff */
[----:B------:R-:W-:-:S07]  /*2b50*/  IMAD R23, R56, R91, RZ ;  /* 0x0000005b38177224 */ /* 0x000fce00078e02ff */
.L_x_61:
[----:B------:R-:W-:Y:S05]  /*2b60*/  BSYNC B1 ;  /* 0x0000000000017941 */ /* 0x000fea0003800000 */
.L_x_60:
[----:B------:R-:W-:Y:S01]  /*2b70*/  @!P5 IMAD R69, R69, R90, R23 ;  /* 0x0000005a4545d224 */ /* 0x000fe200078e0217 */
[----:B------:R-:W-:Y:S04]  /*2b80*/  BSSY B1, `(.L_x_62) ;  /* 0x0000006000017945 */ /* 0x000fe80003800000 */
[----:B------:R0:W-:Y:S01]  /*2b90*/  @!P5 STG.E.U8 desc[UR38][R14.64+0x19], R69 ;  /* 0x000019450e00d986 */ /* 0x0001e2000c101126 */
[----:B------:R-:W-:Y:S05]  /*2ba0*/  @P2 BRA `(.L_x_63) ;  /* 0x00000000000c2947 */ /* 0x000fea0003800000 */
[----:B------:R-:W5:Y:S02]  /*2bb0*/  LDG.E.U8 R98, desc[UR38][R108.64+0x18] ;  /* 0x000018266c627981 */ /* 0x000f64000c1e1100 */
[----:B-----5:R-:W-:-:S05]  /*2bc0*/  PRMT R56, R98, 0x8880, RZ ;  /* 0x0000888062387816 */ /* 0x020fca00000000ff */
[----:B------:R-:W-:-:S07]  /*2bd0*/  IMAD R23, R56, R91, RZ ;  /* 0x0000005b38177224 */ /* 0x000fce00078e02ff */
.L_x_63:
[----:B------:R-:W-:Y:S05]  /*2be0*/  BSYNC B1 ;  /* 0x0000000000017941 */ /* 0x000fea0003800000 */
.L_x_62:
        /* <DEDUP_REMOVED lines=11> */
.L_x_65:
[----:B------:R-:W-:Y:S05]  /*2ca0*/  BSYNC B1 ;  /* 0x0000000000017941 */ /* 0x000fea0003800000 */
.L_x_64:
[----:B------:R-:W-:Y:S01]  /*2cb0*/  @!P4 IMAD R71, R71, R90, R23 ;  /* 0x0000005a4747c224 */ /* 0x000fe200078e0217 */
[----:B------:R-:W-:Y:S04]  /*2cc0*/  BSSY B1, `(.L_x_66) ;  /* 0x0000006000017945 */ /* 0x000fe80003800000 */
[----:B------:R0:W-:Y:S01]  /*2cd0*/  @!P4 STG.E.U8 desc[UR38][R4.64+0x19], R71 ;  /* 0x000019470400c986 */ /* 0x0001e2000c101126 */
[----:B------:R-:W-:Y:S05]  /*2ce0*/  @P3 BRA `(.L_x_67) ;  /* 0x00000000000c3947 */ /* 0x000fea0003800000 */
[----:B------:R-:W5:Y:S02]  /*2cf0*/  LDG.E.U8 R98, desc[UR38][R104.64+0x20] ;  /* 0x0000202668627981 */ /* 0x000f64000c1e1100 */
[----:B-----5:R-:W-:-:S05]  /*2d00*/  PRMT R56, R98, 0x8880, RZ ;  /* 0x0000888062387816 */ /* 0x020fca00000000ff */
[----:B------:R-:W-:-:S07]  /*2d10*/  IMAD R23, R56, R91, RZ ;  /* 0x0000005b38177224 */ /* 0x000fce00078e02ff */
.L_x_67:
[----:B------:R-:W-:Y:S05]  /*2d20*/  BSYNC B1 ;  /* 0x0000000000017941 */ /* 0x000fea0003800000 */
.L_x_66:
[----:B--2---:R-:W-:Y:S01]  /*2d30*/  @!P3 IMAD R57, R72, R90, R23 ;  /* 0x0000005a4839b224 */ /* 0x004fe200078e0217 */
[----:B------:R-:W-:Y:S04]  /*2d40*/  BSSY B1, `(.L_x_68) ;  /* 0x0000006000017945 */ /* 0x000fe80003800000 */
[----:B------:R2:W-:Y:S01]  /*2d50*/  @!P3 STG.E.U8 desc[UR38][R14.64+0x20], R57 ;  /* 0x000020390e00b986 */ /* 0x0005e2000c101126 */
[----:B------:R-:W-:Y:S05]  /*2d60*/  @P5 BRA `(.L_x_69) ;  /* 0x00000000000c5947 */ /* 0x000fea0003800000 */
[----:B------:R-:W5:Y:S02]  /*2d70*/  LDG.E.U8 R98, desc[UR38][R104.64+0x21] ;  /* 0x0000212668627981 */ /* 0x000f64000c1e1100 */
[----:B-----5:R-:W-:-:S05]  /*2d80*/  PRMT R56, R98, 0x8880, RZ ;  /* 0x0000888062387816 */ /* 0x020fca00000000ff */
[----:B------:R-:W-:-:S07]  /*2d90*/  IMAD R23, R56, R91, RZ ;  /* 0x0000005b38177224 */ /* 0x000fce00078e02ff */
.L_x_69:
[----:B------:R-:W-:Y:S05]  /*2da0*/  BSYNC B1 ;  /* 0x0000000000017941 */ /* 0x000fea0003800000 */
.L_x_68:
[----:B------:R-:W-:Y:S01]  /*2db0*/  @!P5 IMAD R73, R73, R90, R23 ;  /* 0x0000005a4949d224 */ /* 0x000fe200078e0217 */
[----:B------:R-:W-:Y:S04]  /*2dc0*/  BSSY B1, `(.L_x_70) ;  /* 0x0000006000017945 */ /* 0x000fe80003800000 */
[----:B------:R0:W-:Y:S01]  /*2dd0*/  @!P5 STG.E.U8 desc[UR38][R14.64+0x21], R73 ;  /* 0x000021490e00d986 */ /* 0x0001e2000c101126 */
[----:B------:R-:W-:Y:S05]  /*2de0*/  @P2 BRA `(.L_x_71) ;  /* 0x00000000000c2947 */ /* 0x000fea0003800000 */
[----:B------:R-:W5:Y:S02]  /*2df0*/  LDG.E.U8 R98, desc[UR38][R108.64+0x20] ;  /* 0x000020266c627981 */ /* 0x000f64000c1e1100 */
[----:B-----5:R-:W-:-:S05]  /*2e00*/  PRMT R56, R98, 0x8880, RZ ;  /* 0x0000888062387816 */ /* 0x020fca00000000ff */
[----:B------:R-:W-:-:S07]  /*2e10*/  IMAD R23, R56, R91, RZ ;  /* 0x0000005b38177224 */ /* 0x000fce00078e02ff */
.L_x_71:
[----:B------:R-:W-:Y:S05]  /*2e20*/  BSYNC B1 ;  /* 0x0000000000017941 */ /* 0x000fea0003800000 */
.L_x_70:
        /* <DEDUP_REMOVED lines=11> */
.L_x_73:
[----:B------:R-:W-:Y:S05]  /*2ee0*/  BSYNC B1 ;  /* 0x0000000000017941 */ /* 0x000fea0003800000 */
.L_x_72:
[----:B------:R-:W-:Y:S01]  /*2ef0*/  @!P4 IMAD R75, R75, R90, R23 ;  /* 0x0000005a4b4bc224 */ /* 0x000fe200078e0217 */
[----:B------:R-:W-:Y:S04]  /*2f00*/  BSSY B1, `(.L_x_74) ;  /* 0x0000006000017945 */ /* 0x000fe80003800000 */
[----:B------:R0:W-:Y:S01]  /*2f10*/  @!P4 STG.E.U8 desc[UR38][R4.64+0x21], R75 ;  /* 0x0000214b0400c986 */ /* 0x0001e2000c101126 */
[----:B------:R-:W-:Y:S05]  /*2f20*/  @P3 BRA `(.L_x_75) ;  /* 0x00000000000c3947 */ /* 0x000fea0003800000 */
[----:B------:R-:W5:Y:S02]  /*2f30*/  LDG.E.U8 R98, desc[UR38][R104.64+0x28] ;  /* 0x0000282668627981 */ /* 0x000f64000c1e1100 */
[----:B-----5:R-:W-:-:S05]  /*2f40*/  PRMT R56, R98, 0x8880, RZ ;  /* 0x0000888062387816 */ /* 0x020fca00000000ff */
[----:B------:R-:W-:-:S07]  /*2f50*/  IMAD R23, R56, R91, RZ ;  /* 0x0000005b38177224 */ /* 0x000fce00078e02ff */
.L_x_75:
[----:B------:R-:W-:Y:S05]  /*2f60*/  BSYNC B1 ;  /* 0x0000000000017941 */ /* 0x000fea0003800000 */
.L_x_74:
[----:B--2---:R-:W-:Y:S01]  /*2f70*/  @!P3 IMAD R57, R76, R90, R23 ;  /* 0x0000005a4c39b224 */ /* 0x004fe200078e0217 */
[----:B------:R-:W-:Y:S04]  /*2f80*/  BSSY B1, `(.L_x_76) ;  /* 0x0000006000017945 */ /* 0x000fe80003800000 */
[----:B------:R2:W-:Y:S01]  /*2f90*/  @!P3 STG.E.U8 desc[UR38][R14.64+0x28], R57 ;  /* 0x000028390e00b986 */ /* 0x0005e2000c101126 */
[----:B------:R-:W-:Y:S05]  /*2fa0*/  @P5 BRA `(.L_x_77) ;  /* 0x00000000000c5947 */ /* 0x000fea0003800000 */
[----:B------:R-:W5:Y:S02]  /*2fb0*/  LDG.E.U8 R98, desc[UR38][R104.64+0x29] ;  /* 0x0000292668627981 */ /* 0x000f64000c1e1100 */
[----:B-----5:R-:W-:-:S05]  /*2fc0*/  PRMT R56, R98, 0x8880, RZ ;  /* 0x0000888062387816 */ /* 0x020fca00000000ff */
[----:B------:R-:W-:-:S07]  /*2fd0*/  IMAD R23, R56, R91, RZ ;  /* 0x0000005b38177224 */ /* 0x000fce00078e02ff */
.L_x_77:
[----:B------:R-:W-:Y:S05]  /*2fe0*/  BSYNC B1 ;  /* 0x0000000000017941 */ /* 0x000fea0003800000 */
.L_x_76:
[----:B------:R-:W-:Y:S01]  /*2ff0*/  @!P5 IMAD R77, R77, R90, R23 ;  /* 0x0000005a4d4dd224 */ /* 0x000fe200078e0217 */
[----:B------:R-:W-:Y:S04]  /*3000*/  BSSY B1, `(.L_x_78) ;  /* 0x0000006000017945 */ /* 0x000fe80003800000 */
[----:B------:R0:W-:Y:S01]  /*3010*/  @!P5 STG.E.U8 desc[UR38][R14.64+0x29], R77 ;  /* 0x0000294d0e00d986 */ /* 0x0001e2000c101126 */
[----:B------:R-:W-:Y:S05]  /*3020*/  @P2 BRA `(.L_x_79) ;  /* 0x00000000000c2947 */ /* 0x000fea0003800000 */
[----:B------:R-:W5:Y:S02]  /*3030*/  LDG.E.U8 R98, desc[UR38][R108.64+0x28] ;  /* 0x000028266c627981 */ /* 0x000f64000c1e1100 */
[----:B-----5:R-:W-:-:S05]  /*3040*/  PRMT R56, R98, 0x8880, RZ ;  /* 0x0000888062387816 */ /* 0x020fca00000000ff */
[----:B------:R-:W-:-:S07]  /*3050*/  IMAD R23, R56, R91, RZ ;  /* 0x0000005b38177224 */ /* 0x000fce00078e02ff */
.L_x_79:
[----:B------:R-:W-:Y:S05]  /*3060*/  BSYNC B1 ;  /* 0x0000000000017941 */ /* 0x000fea0003800000 */
.L_x_78:
        /* <DEDUP_REMOVED lines=11> */
.L_x_81:
[----:B------:R-:W-:Y:S05]  /*3120*/  BSYNC B1 ;  /* 0x0000000000017941 */ /* 0x000fea0003800000 */
.L_x_80:
[----:B------:R-:W-:Y:S01]  /*3130*/  @!P4 IMAD R79, R79, R90, R23 ;  /* 0x0000005a4f4fc224 */ /* 0x000fe200078e0217 */
[----:B------:R-:W-:Y:S04]  /*3140*/  BSSY B1, `(.L_x_82) ;  /* 0x0000006000017945 */ /* 0x000fe80003800000 */
[----:B------:R0:W-:Y:S01]  /*3150*/  @!P4 STG.E.U8 desc[UR38][R4.64+0x29], R79 ;  /* 0x0000294f0400c986 */ /* 0x0001e2000c101126 */
[----:B------:R-:W-:Y:S05]  /*3160*/  @P3 BRA `(.L_x_83) ;  /* 0x00000000000c3947 */ /* 0x000fea0003800000 */
[----:B------:R-:W5:Y:S02]  /*3170*/  LDG.E.U8 R98, desc[UR38][R104.64+0x30] ;  /* 0x0000302668627981 */ /* 0x000f64000c1e1100 */
[----:B-----5:R-:W-:-:S05]  /*3180*/  PRMT R56, R98, 0x8880, RZ ;  /* 0x0000888062387816 */ /* 0x020fca00000000ff */
[----:B------:R-:W-:-:S07]  /*3190*/  IMAD R23, R56, R91, RZ ;  /* 0x0000005b38177224 */ /* 0x000fce00078e02ff */
.L_x_83:
[----:B------:R-:W-:Y:S05]  /*31a0*/  BSYNC B1 ;  /* 0x0000000000017941 */ /* 0x000fea0003800000 */
.L_x_82:
[----:B--2---:R-:W-:Y:S01]  /*31b0*/  @!P3 IMAD R57, R80, R90, R23 ;  /* 0x0000005a5039b224 */ /* 0x004fe200078e0217 */
[----:B------:R-:W-:Y:S04]  /*31c0*/  BSSY B1, `(.L_x_84) ;  /* 0x0000006000017945 */ /* 0x000fe80003800000 */
[----:B------:R2:W-:Y:S01]  /*31d0*/  @!P3 STG.E.U8 desc[UR38][R14.64+0x30], R57 ;  /* 0x000030390e00b986 */ /* 0x0005e2000c101126 */
[----:B------:R-:W-:Y:S05]  /*31e0*/  @P5 BRA `(.L_x_85) ;  /* 0x00000000000c5947 */ /* 0x000fea0003800000 */
[----:B------:R-:W5:Y:S02]  /*31f0*/  LDG.E.U8 R98, desc[UR38][R104.64+0x31] ;  /* 0x0000312668627981 */ /* 0x000f64000c1e1100 */
[----:B-----5:R-:W-:-:S05]  /*3200*/  PRMT R56, R98, 0x8880, RZ ;  /* 0x0000888062387816 */ /* 0x020fca00000000ff */
[----:B------:R-:W-:-:S07]  /*3210*/  IMAD R23, R56, R91, RZ ;  /* 0x0000005b38177224 */ /* 0x000fce00078e02ff */
.L_x_85:
[----:B------:R-:W-:Y:S05]  /*3220*/  BSYNC B1 ;  /* 0x0000000000017941 */ /* 0x000fea0003800000 */
.L_x_84:
[----:B------:R-:W-:Y:S01]  /*3230*/  @!P5 IMAD R81, R81, R90, R23 ;  /* 0x0000005a5151d224 */ /* 0x000fe200078e0217 */
[----:B------:R-:W-:Y:S04]  /*3240*/  BSSY B1, `(.L_x_86) ;  /* 0x0000006000017945 */ /* 0x000fe80003800000 */
[----:B------:R0:W-:Y:S01]  /*3250*/  @!P5 STG.E.U8 desc[UR38][R14.64+0x31], R81 ;  /* 0x000031510e00d986 */ /* 0x0001e2000c101126 */
[----:B------:R-:W-:Y:S05]  /*3260*/  @P2 BRA `(.L_x_87) ;  /* 0x00000000000c2947 */ /* 0x000fea0003800000 */
[----:B------:R-:W5:Y:S02]  /*3270*/  LDG.E.U8 R98, desc[UR38][R108.64+0x30] ;  /* 0x000030266c627981 */ /* 0x000f64000c1e1100 */
[----:B-----5:R-:W-:-:S05]  /*3280*/  PRMT R56, R98, 0x8880, RZ ;  /* 0x0000888062387816 */ /* 0x020fca00000000ff */
[----:B------:R-:W-:-:S07]  /*3290*/  IMAD R23, R56, R91, RZ ;  /* 0x0000005b38177224 */ /* 0x000fce00078e02ff */
.L_x_87:
[----:B------:R-:W-:Y:S05]  /*32a0*/  BSYNC B1 ;  /* 0x0000000000017941 */ /* 0x000fea0003800000 */
.L_x_86:
[C---:B------:R-:W-:Y:S01]  /*32b0*/  ISETP.LT.OR P4, PT, R3.reuse, 0x32, !P1 ;  /* 0x000000320300780c */ /* 0x040fe20004f81670 */
[----:B--2---:R-:W-:Y:S01]  /*32c0*/  @!P2 IMAD R57, R82, R90, R23 ;  /* 0x0000005a5239a224 */ /* 0x004fe200078e0217 */
[----:B------:R-:W-:Y:S01]  /*32d0*/  BSSY B1, `(.L_x_88) ;  /* 0x000000b000017945 */ /* 0x000fe20003800000 */
[C---:B------:R-:W-:Y:S02]  /*32e0*/  ISETP.LT.OR P3, PT, R3.reuse, 0x39, !P0 ;  /* 0x000000390300780c */ /* 0x040fe40004761670 */
[----:B---3--:R-:W-:Y:S01]  /*32f0*/  IADD3 R59, P5, R10, 0x80, RZ ;  /* 0x000000800a3b7810 */ /* 0x008fe20007fbe0ff */
[----:B------:R2:W-:Y:S01]  /*3300*/  @!P2 STG.E.U8 desc[UR38][R4.64+0x30], R57 ;  /* 0x000030390400a986 */ /* 0x0005e2000c101126 */
[C---:B------:R-:W-:Y:S02]  /*3310*/  ISETP.LT.OR P2, PT, R3.reuse, 0x39, !P1 ;  /* 0x000000390300780c */ /* 0x040fe40004f41670 */
[C---:B------:R-:W-:Y:S02]  /*3320*/  ISETP.LT.OR P0, PT, R3.reuse, 0x3a, !P0 ;  /* 0x0000003a0300780c */ /* 0x040fe40004701670 */
[----:B------:R-:W-:-:S02]  /*3330*/  ISETP.LT.OR P1, PT, R3, 0x3a, !P1 ;  /* 0x0000003a0300780c */ /* 0x000fc40004f21670 */
[----:B------:R-:W-:Y:S11]  /*3340*/  @P4 BRA `(.L_x_89) ;  /* 0x00000000000c4947 */ /* 0x000ff60003800000 */
[----:B------:R-:W3:Y:S02]  /*3350*/  LDG.E.U8 R98, desc[UR38][R108.64+0x31] ;  /* 0x000031266c627981 */ /* 0x000ee4000c1e1100 */
[----:B---3--:R-:W-:-:S05]  /*3360*/  PRMT R56, R98, 0x8880, RZ ;  /* 0x0000888062387816 */ /* 0x008fca00000000ff */
[----:B------:R-:W-:-:S07]  /*3370*/  IMAD R23, R56, R91, RZ ;  /* 0x0000005b38177224 */ /* 0x000fce00078e02ff */
.L_x_89:
[----:B------:R-:W-:Y:S05]  /*3380*/  BSYNC B1 ;  /* 0x0000000000017941 */ /* 0x000fea0003800000 */
.L_x_88:
[----:B------:R-:W-:Y:S01]  /*3390*/  @!P4 IMAD R83, R83, R90, R23 ;  /* 0x0000005a5353c224 */ /* 0x000fe200078e0217 */
[----:B------:R-:W-:Y:S04]  /*33a0*/  BSSY B1, `(.L_x_90) ;  /* 0x0000006000017945 */ /* 0x000fe80003800000 */
[----:B------:R3:W-:Y:S01]  /*33b0*/  @!P4 STG.E.U8 desc[UR38][R4.64+0x31], R83 ;  /* 0x000031530400c986 */ /* 0x0007e2000c101126 */
[----:B------:R-:W-:Y:S05]  /*33c0*/  @P3 BRA `(.L_x_91) ;  /* 0x00000000000c3947 */ /* 0x000fea0003800000 */
[----:B------:R-:W5:Y:S02]  /*33d0*/  LDG.E.U8 R98, desc[UR38][R104.64+0x38] ;  /* 0x0000382668627981 */ /* 0x000f64000c1e1100 */
[----:B-----5:R-:W-:-:S05]  /*33e0*/  PRMT R56, R98, 0x8880, RZ ;  /* 0x0000888062387816 */ /* 0x020fca00000000ff */
[----:B------:R-:W-:-:S07]  /*33f0*/  IMAD R23, R56, R91, RZ ;  /* 0x0000005b38177224 */ /* 0x000fce00078e02ff */
.L_x_91:
[----:B------:R-:W-:Y:S05]  /*3400*/  BSYNC B1 ;  /* 0x0000000000017941 */ /* 0x000fea0003800000 */
.L_x_90:
[----:B--2---:R-:W-:Y:S01]  /*3410*/  @!P3 IMAD R57, R84, R90, R23 ;  /* 0x0000005a5439b224 */ /* 0x004fe200078e0217 */
[----:B------:R-:W-:Y:S01]  /*3420*/  BSSY B1, `(.L_x_92) ;  /* 0x0000007000017945 */ /* 0x000fe20003800000 */
[----:B------:R-:W-:-:S03]  /*3430*/  IMAD.X R11, RZ, RZ, R11, P5 ;  /* 0x000000ffff0b7224 */ /* 0x000fc600028e060b */
[----:B------:R2:W-:Y:S01]  /*3440*/  @!P3 STG.E.U8 desc[UR38][R14.64+0x38], R57 ;  /* 0x000038390e00b986 */ /* 0x0005e2000c101126 */
[----:B------:R-:W-:Y:S05]  /*3450*/  @P0 BRA `(.L_x_93) ;  /* 0x00000000000c0947 */ /* 0x000fea0003800000 */
[----:B------:R-:W5:Y:S02]  /*3460*/  LDG.E.U8 R98, desc[UR38][R104.64+0x39] ;  /* 0x0000392668627981 */ /* 0x000f64000c1e1100 */
[----:B-----5:R-:W-:-:S05]  /*3470*/  PRMT R10, R98, 0x8880, RZ ;  /* 0x00008880620a7816 */ /* 0x020fca00000000ff */
[----:B------:R-:W-:-:S07]  /*3480*/  IMAD R23, R10, R91, RZ ;  /* 0x0000005b0a177224 */ /* 0x000fce00078e02ff */
.L_x_93:
[----:B------:R-:W-:Y:S05]  /*3490*/  BSYNC B1 ;  /* 0x0000000000017941 */ /* 0x000fea0003800000 */
.L_x_92:
[----:B------:R-:W-:Y:S01]  /*34a0*/  @!P0 IMAD R85, R85, R90, R23 ;  /* 0x0000005a55558224 */ /* 0x000fe200078e0217 */
[----:B------:R-:W-:Y:S01]  /*34b0*/  BSSY B1, `(.L_x_94) ;  /* 0x0000007000017945 */ /* 0x000fe20003800000 */
[----:B------:R-:W-:-:S03]  /*34c0*/  IMAD R56, R11, R102, RZ ;  /* 0x000000660b387224 */ /* 0x000fc600078e02ff */
[----:B------:R0:W-:Y:S01]  /*34d0*/  @!P0 STG.E.U8 desc[UR38][R14.64+0x39], R85 ;  /* 0x000039550e008986 */ /* 0x0001e2000c101126 */
[----:B------:R-:W-:Y:S05]  /*34e0*/  @P2 BRA `(.L_x_95) ;  /* 0x00000000000c2947 */ /* 0x000fea0003800000 */
[----:B------:R-:W5:Y:S02]  /*34f0*/  LDG.E.U8 R98, desc[UR38][R108.64+0x38] ;  /* 0x000038266c627981 */ /* 0x000f64000c1e1100 */
[----:B-----5:R-:W-:-:S05]  /*3500*/  PRMT R10, R98, 0x8880, RZ ;  /* 0x00008880620a7816 */ /* 0x020fca00000000ff */
[----:B------:R-:W-:-:S07]  /*3510*/  IMAD R23, R10, R91, RZ ;  /* 0x0000005b0a177224 */ /* 0x000fce00078e02ff */
.L_x_95:
[----:B------:R-:W-:Y:S05]  /*3520*/  BSYNC B1 ;  /* 0x0000000000017941 */ /* 0x000fea0003800000 */
.L_x_94:
[----:B------:R-:W-:Y:S01]  /*3530*/  @!P2 IMAD R11, R86, R90, R23 ;  /* 0x0000005a560ba224 */ /* 0x000fe200078e0217 */
[----:B------:R-:W-:Y:S01]  /*3540*/  BSSY B1, `(.L_x_96) ;  /* 0x0000009000017945 */ /* 0x000fe20003800000 */
[C---:B012-4-:R-:W-:Y:S02]  /*3550*/  IMAD R15, R59.reuse, R103, R56 ;  /* 0x000000673b0f7224 */ /* 0x057fe400078e0238 */
[CC--:B------:R-:W-:Y:S01]  /*3560*/  IMAD.WIDE.U32 R106, R59.reuse, R102.reuse, R106 ;  /* 0x000000663b6a7225 */ /* 0x0c0fe200078e006a */
[----:B------:R0:W-:Y:S03]  /*3570*/  @!P2 STG.E.U8 desc[UR38][R4.64+0x38], R11 ;  /* 0x0000380b0400a986 */ /* 0x0001e6000c101126 */
[----:B------:R-:W-:Y:S01]  /*3580*/  IMAD.WIDE.U32 R102, R59, R102, R100 ;  /* 0x000000663b667225 */ /* 0x000fe200078e0064 */
[----:B------:R-:W-:Y:S06]  /*3590*/  @P1 BRA `(.L_x_97) ;  /* 0x00000000000c1947 */ /* 0x000fec0003800000 */
[----:B------:R-:W2:Y:S02]  /*35a0*/  LDG.E.U8 R98, desc[UR38][R108.64+0x39] ;  /* 0x000039266c627981 */ /* 0x000ea4000c1e1100 */
[----:B--2---:R-:W-:-:S05]  /*35b0*/  PRMT R10, R98, 0x8880, RZ ;  /* 0x00008880620a7816 */ /* 0x004fca00000000ff */
[----:B------:R-:W-:-:S07]  /*35c0*/  IMAD R23, R10, R91, RZ ;  /* 0x0000005b0a177224 */ /* 0x000fce00078e02ff */
.L_x_97:
[----:B------:R-:W-:Y:S05]  /*35d0*/  BSYNC B1 ;  /* 0x0000000000017941 */ /* 0x000fea0003800000 */
.L_x_96:
[----:B------:R-:W-:Y:S01]  /*35e0*/  @!P1 IMAD R87, R87, R90, R23 ;  /* 0x0000005a57579224 */ /* 0x000fe200078e0217 */
[----:B------:R-:W-:Y:S01]  /*35f0*/  ISETP.GE.AND P2, PT, R99, 0x81, PT ;  /* 0x000000816300780c */ /* 0x000fe20003f46270 */
[----:B------:R-:W-:Y:S01]  /*3600*/  BSSY B1, `(.L_x_98) ;  /* 0x000000c000017945 */ /* 0x000fe20003800000 */
[----:B------:R-:W-:Y:S02]  /*3610*/  IADD3 R10, P5, R102, R12, RZ ;  /* 0x0000000c660a7210 */ /* 0x000fe40007fbe0ff */
[----:B------:R1:W-:Y:S01]  /*3620*/  @!P1 STG.E.U8 desc[UR38][R4.64+0x39], R87 ;  /* 0x0000395704009986 */ /* 0x0003e2000c101126 */
[----:B------:R-:W-:Y:S02]  /*3630*/  ISETP.LT.OR P1, PT, R3, 0x1, !P2 ;  /* 0x000000010300780c */ /* 0x000fe40005721670 */
[----:B0-----:R-:W-:Y:S02]  /*3640*/  IADD3.X R11, R13, R103, R15, P5, !PT ;  /* 0x000000670d0b7210 */ /* 0x001fe40002ffe40f */
[----:B------:R-:W-:-:S02]  /*3650*/  ISETP.GE.AND P0, PT, R99, 0x89, PT ;  /* 0x000000896300780c */ /* 0x000fc40003f06270 */
[----:B------:R-:W-:Y:S02]  /*3660*/  IADD3 R12, P4, P3, R20, R12, R106 ;  /* 0x0000000c140c7210 */ /* 0x000fe40007b9e06a */
[----:B------:R-:W-:-:S05]  /*3670*/  ISETP.LT.OR P5, PT, R3, 0x2, !P2 ;  /* 0x000000020300780c */ /* 0x000fca00057a1670 */
[----:B-1----:R-:W-:Y:S08]  /*3680*/  @P1 BRA `(.L_x_99) ;  /* 0x00000000000c1947 */ /* 0x002ff00003800000 */
[----:B------:R-:W3:Y:S02]  /*3690*/  LDG.E.U8 R98, desc[UR38][R10.64] ;  /* 0x000000260a627981 */ /* 0x000ee4000c1e1100 */
[----:B---3--:R-:W-:-:S05]  /*36a0*/  PRMT R4, R98, 0x8880, RZ ;  /* 0x0000888062047816 */ /* 0x008fca00000000ff */
[----:B------:R-:W-:-:S07]  /*36b0*/  IMAD R23, R4, R91, RZ ;  /* 0x0000005b04177224 */ /* 0x000fce00078e02ff */
.L_x_99:
[----:B------:R-:W-:Y:S05]  /*36c0*/  BSYNC B1 ;  /* 0x0000000000017941 */ /* 0x000fea0003800000 */
.L_x_98:
[----:B---3--:R-:W-:Y:S01]  /*36d0*/  @!P1 IMAD R5, R24, R90, R23 ;  /* 0x0000005a18059224 */ /* 0x008fe200078e0217 */
[----:B------:R-:W-:Y:S01]  /*36e0*/  BSSY B1, `(.L_x_100) ;  /* 0x0000007000017945 */ /* 0x000fe20003800000 */
[----:B------:R-:W-:-:S03]  /*36f0*/  IMAD.IADD R106, R15, 0x1, R107 ;  /* 0x000000010f6a7824 */ /* 0x000fc600078e026b */
[----:B------:R0:W-:Y:S01]  /*3700*/  @!P1 STG.E.U8 desc[UR38][R6.64], R5 ;  /* 0x0000000506009986 */ /* 0x0001e2000c101126 */
[----:B------:R-:W-:Y:S05]  /*3710*/  @P5 BRA `(.L_x_101) ;  /* 0x00000000000c5947 */ /* 0x000fea0003800000 */
[----:B------:R-:W2:Y:S02]  /*3720*/  LDG.E.U8 R98, desc[UR38][R10.64+0x1] ;  /* 0x000001260a627981 */ /* 0x000ea4000c1e1100 */
[----:B--2---:R-:W-:-:S05]  /*3730*/  PRMT R4, R98, 0x8880, RZ ;  /* 0x0000888062047816 */ /* 0x004fca00000000ff */
[----:B------:R-:W-:-:S07]  /*3740*/  IMAD R23, R4, R91, RZ ;  /* 0x0000005b04177224 */ /* 0x000fce00078e02ff */
.L_x_101:
[----:B------:R-:W-:Y:S05]  /*3750*/  BSYNC B1 ;  /* 0x0000000000017941 */ /* 0x000fea0003800000 */
.L_x_100:
[----:B------:R-:W-:Y:S01]  /*3760*/  ISETP.LT.OR P1, PT, R3, 0x1, !P0 ;  /* 0x000000010300780c */ /* 0x000fe20004721670 */
[----:B------:R-:W-:Y:S01]  /*3770*/  @!P5 IMAD R25, R25, R90, R23 ;  /* 0x0000005a1919d224 */ /* 0x000fe200078e0217 */
[----:B------:R-:W-:Y:S01]  /*3780*/  BSSY B1, `(.L_x_102) ;  /* 0x000000a000017945 */ /* 0x000fe20003800000 */
[----:B------:R-:W-:Y:S02]  /*3790*/  IADD3.X R13, R101, R13, R106, P4, P3 ;  /* 0x0000000d650d7210 */ /* 0x000fe400027e646a */
[C---:B------:R-:W-:Y:S01]  /*37a0*/  ISETP.LT.OR P4, PT, R3.reuse, 0x2, !P0 ;  /* 0x000000020300780c */ /* 0x040fe20004781670 */
[----:B------:R1:W-:Y:S01]  /*37b0*/  @!P5 STG.E.U8 desc[UR38][R6.64+0x1], R25 ;  /* 0x000001190600d986 */ /* 0x0003e2000c101126 */
[C---:B------:R-:W-:Y:S02]  /*37c0*/  ISETP.LT.OR P5, PT, R3.reuse, 0x9, !P2 ;  /* 0x000000090300780c */ /* 0x040fe400057a1670 */
[----:B------:R-:W-:-:S04]  /*37d0*/  ISETP.LT.OR P3, PT, R3, 0xa, !P2 ;  /* 0x0000000a0300780c */ /* 0x000fc80005761670 */
[----:B------:R-:W-:Y:S09]  /*37e0*/  @P1 BRA `(.L_x_103) ;  /* 0x00000000000c1947 */ /* 0x000ff20003800000 */
[----:B------:R-:W2:Y:S02]  /*37f0*/  LDG.E.U8 R98, desc[UR38][R12.64] ;  /* 0x000000260c627981 */ /* 0x000ea4000c1e1100 */
[----:B--2---:R-:W-:-:S05]  /*3800*/  PRMT R4, R98, 0x8880, RZ ;  /* 0x0000888062047816 */ /* 0x004fca00000000ff */
[----:B------:R-:W-:-:S07]  /*3810*/  IMAD R23, R4, R91, RZ ;  /* 0x0000005b04177224 */ /* 0x000fce00078e02ff */
.L_x_103:
[----:B------:R-:W-:Y:S05]  /*3820*/  BSYNC B1 ;  /* 0x0000000000017941 */ /* 0x000fea0003800000 */
.L_x_102:
[----:B0-----:R-:W-:Y:S01]  /*3830*/  @!P1 IMAD R5, R26, R90, R23 ;  /* 0x0000005a1a059224 */ /* 0x001fe200078e0217 */
[----:B------:R-:W-:Y:S04]  /*3840*/  BSSY B1, `(.L_x_104) ;  /* 0x0000006000017945 */ /* 0x000fe80003800000 */
[----:B------:R0:W-:Y:S01]  /*3850*/  @!P1 STG.E.U8 desc[UR38][R8.64], R5 ;  /* 0x0000000508009986 */ /* 0x0001e2000c101126 */
[----:B------:R-:W-:Y:S05]  /*3860*/  @P4 BRA `(.L_x_105) ;  /* 0x00000000000c4947 */ /* 0x000fea0003800000 */
[----:B------:R-:W2:Y:S02]  /*3870*/  LDG.E.U8 R98, desc[UR38][R12.64+0x1] ;  /* 0x000001260c627981 */ /* 0x000ea4000c1e1100 */
[----:B--2---:R-:W-:-:S05]  /*3880*/  PRMT R4, R98, 0x8880, RZ ;  /* 0x0000888062047816 */ /* 0x004fca00000000ff */
[----:B------:R-:W-:-:S07]  /*3890*/  IMAD R23, R4, R91, RZ ;  /* 0x0000005b04177224 */ /* 0x000fce00078e02ff */
.L_x_105:
[----:B------:R-:W-:Y:S05]  /*38a0*/  BSYNC B1 ;  /* 0x0000000000017941 */ /* 0x000fea0003800000 */
.L_x_104:
[----:B------:R-:W-:Y:S01]  /*38b0*/  @!P4 IMAD R27, R27, R90, R23 ;  /* 0x0000005a1b1bc224 */ /* 0x000fe200078e0217 */
[----:B------:R-:W-:Y:S04]  /*38c0*/  BSSY B1, `(.L_x_106) ;  /* 0x0000006000017945 */ /* 0x000fe80003800000 */
[----:B------:R2:W-:Y:S01]  /*38d0*/  @!P4 STG.E.U8 desc[UR38][R8.64+0x1], R27 ;  /* 0x0000011b0800c986 */ /* 0x0005e2000c101126 */
[----:B------:R-:W-:Y:S05]  /*38e0*/  @P5 BRA `(.L_x_107) ;  /* 0x00000000000c5947 */ /* 0x000fea0003800000 */
[----:B------:R-:W3:Y:S02]  /*38f0*/  LDG.E.U8 R98, desc[UR38][R10.64+0x8] ;  /* 0x000008260a627981 */ /* 0x000ee4000c1e1100 */
[----:B---3--:R-:W-:-:S05]  /*3900*/  PRMT R4, R98, 0x8880, RZ ;  /* 0x0000888062047816 */ /* 0x008fca00000000ff */
[----:B------:R-:W-:-:S07]  /*3910*/  IMAD R23, R4, R91, RZ ;  /* 0x0000005b04177224 */ /* 0x000fce00078e02ff */
.L_x_107:
[----:B------:R-:W-:Y:S05]  /*3920*/  BSYNC B1 ;  /* 0x0000000000017941 */ /* 0x000fea0003800000 */
.L_x_106:
[----:B0-----:R-:W-:Y:S01]  /*3930*/  @!P5 IMAD R5, R28, R90, R23 ;  /* 0x0000005a1c05d224 */ /* 0x001fe200078e0217 */
[----:B------:R-:W-:Y:S04]  /*3940*/  BSSY B1, `(.L_x_108) ;  /* 0x0000006000017945 */ /* 0x000fe80003800000 */
[----:B------:R0:W-:Y:S01]  /*3950*/  @!P5 STG.E.U8 desc[UR38][R6.64+0x8], R5 ;  /* 0x000008050600d986 */ /* 0x0001e2000c101126 */
[----:B------:R-:W-:Y:S05]  /*3960*/  @P3 BRA `(.L_x_109) ;  /* 0x00000000000c3947 */ /* 0x000fea0003800000 */
[----:B------:R-:W3:Y:S02]  /*3970*/  LDG.E.U8 R98, desc[UR38][R10.64+0x9] ;  /* 0x000009260a627981 */ /* 0x000ee4000c1e1100 */
[----:B---3--:R-:W-:-:S05]  /*3980*/  PRMT R4, R98, 0x8880, RZ ;  /* 0x0000888062047816 */ /* 0x008fca00000000ff */
[----:B------:R-:W-:-:S07]  /*3990*/  IMAD R23, R4, R91, RZ ;  /* 0x0000005b04177224 */ /* 0x000fce00078e02ff */
.L_x_109:
[----:B------:R-:W-:Y:S05]  /*39a0*/  BSYNC B1 ;  /* 0x0000000000017941 */ /* 0x000fea0003800000 */
.L_x_108:
[----:B------:R-:W-:Y:S01]  /*39b0*/  ISETP.LT.OR P5, PT, R3, 0x9, !P0 ;  /* 0x000000090300780c */ /* 0x000fe200047a1670 */
[----:B------:R-:W-:Y:S01]  /*39c0*/  @!P3 IMAD R29, R29, R90, R23 ;  /* 0x0000005a1d1db224 */ /* 0x000fe200078e0217 */
[----:B------:R-:W-:Y:S01]  /*39d0*/  BSSY B1, `(.L_x_110) ;  /* 0x0000009000017945 */ /* 0x000fe20003800000 */
[C---:B------:R-:W-:Y:S02]  /*39e0*/  ISETP.LT.OR P4, PT, R3.reuse, 0xa, !P0 ;  /* 0x0000000a0300780c */ /* 0x040fe40004781670 */
[C---:B------:R-:W-:Y:S01]  /*39f0*/  ISETP.LT.OR P1, PT, R3.reuse, 0x12, !P2 ;  /* 0x000000120300780c */ /* 0x040fe20005721670 */
[----:B------:R3:W-:Y:S01]  /*3a00*/  @!P3 STG.E.U8 desc[UR38][R6.64+0x9], R29 ;  /* 0x0000091d0600b986 */ /* 0x0007e2000c101126 */
[----:B------:R-:W-:-:S06]  /*3a10*/  ISETP.LT.OR P3, PT, R3, 0x11, !P2 ;  /* 0x000000110300780c */ /* 0x000fcc0005761670 */
[----:B------:R-:W-:Y:S07]  /*3a20*/  @P5 BRA `(.L_x_111) ;  /* 0x00000000000c5947 */ /* 0x000fee0003800000 */
[----:B------:R-:W4:Y:S02]  /*3a30*/  LDG.E.U8 R98, desc[UR38][R12.64+0x8] ;  /* 0x000008260c627981 */ /* 0x000f24000c1e1100 */
[----:B----4-:R-:W-:-:S05]  /*3a40*/  PRMT R4, R98, 0x8880, RZ ;  /* 0x0000888062047816 */ /* 0x010fca00000000ff */
[----:B------:R-:W-:-:S07]  /*3a50*/  IMAD R23, R4, R91, RZ ;  /* 0x0000005b04177224 */ /* 0x000fce00078e02ff */
.L_x_111:
[----:B------:R-:W-:Y:S05]  /*3a60*/  BSYNC B1 ;  /* 0x0000000000017941 */ /* 0x000fea0003800000 */
.L_x_110:
[----:B0-----:R-:W-:Y:S01]  /*3a70*/  @!P5 IMAD R5, R30, R90, R23 ;  /* 0x0000005a1e05d224 */ /* 0x001fe200078e0217 */
[----:B------:R-:W-:Y:S04]  /*3a80*/  BSSY B1, `(.L_x_112) ;  /* 0x0000006000017945 */ /* 0x000fe80003800000 */
[----:B------:R0:W-:Y:S01]  /*3a90*/  @!P5 STG.E.U8 desc[UR38][R8.64+0x8], R5 ;  /* 0x000008050800d986 */ /* 0x0001e2000c101126 */
[----:B------:R-:W-:Y:S05]  /*3aa0*/  @P4 BRA `(.L_x_113) ;  /* 0x00000000000c4947 */ /* 0x000fea0003800000 */
[----:B------:R-:W4:Y:S02]  /*3ab0*/  LDG.E.U8 R98, desc[UR38][R12.64+0x9] ;  /* 0x000009260c627981 */ /* 0x000f24000c1e1100 */
[----:B----4-:R-:W-:-:S05]  /*3ac0*/  PRMT R4, R98, 0x8880, RZ ;  /* 0x0000888062047816 */ /* 0x010fca00000000ff */
[----:B------:R-:W-:-:S07]  /*3ad0*/  IMAD R23, R4, R91, RZ ;  /* 0x0000005b04177224 */ /* 0x000fce00078e02ff */
.L_x_113:
[----:B------:R-:W-:Y:S05]  /*3ae0*/  BSYNC B1 ;  /* 0x0000000000017941 */ /* 0x000fea0003800000 */
.L_x_112:
[----:B------:R-:W-:Y:S01]  /*3af0*/  @!P4 IMAD R31, R31, R90, R23 ;  /* 0x0000005a1f1fc224 */ /* 0x000fe200078e0217 */
[----:B------:R-:W-:Y:S04]  /*3b00*/  BSSY B1, `(.L_x_114) ;  /* 0x0000006000017945 */ /* 0x000fe80003800000 */
[----:B------:R4:W-:Y:S01]  /*3b10*/  @!P4 STG.E.U8 desc[UR38][R8.64+0x9], R31 ;  /* 0x0000091f0800c986 */ /* 0x0009e2000c101126 */
[----:B------:R-:W-:Y:S05]  /*3b20*/  @P3 BRA `(.L_x_115) ;  /* 0x00000000000c3947 */ /* 0x000fea0003800000 */
[----:B------:R-:W5:Y:S02]  /*3b30*/  LDG.E.U8 R98, desc[UR38][R10.64+0x10] ;  /* 0x000010260a627981 */ /* 0x000f64000c1e1100 */
[----:B-----5:R-:W-:-:S05]  /*3b40*/  PRMT R4, R98, 0x8880, RZ ;  /* 0x0000888062047816 */ /* 0x020fca00000000ff */
[----:B------:R-:W-:-:S07]  /*3b50*/  IMAD R23, R4, R91, RZ ;  /* 0x0000005b04177224 */ /* 0x000fce00078e02ff */
.L_x_115:
[----:B------:R-:W-:Y:S05]  /*3b60*/  BSYNC B1 ;  /* 0x0000000000017941 */ /* 0x000fea0003800000 */
.L_x_114:
[----:B0-----:R-:W-:Y:S01]  /*3b70*/  @!P3 IMAD R5, R32, R90, R23 ;  /* 0x0000005a2005b224 */ /* 0x001fe200078e0217 */
[----:B------:R-:W-:Y:S04]  /*3b80*/  BSSY B1, `(.L_x_116) ;  /* 0x0000006000017945 */ /* 0x000fe80003800000 */
[----:B------:R0:W-:Y:S01]  /*3b90*/  @!P3 STG.E.U8 desc[UR38][R6.64+0x10], R5 ;  /* 0x000010050600b986 */ /* 0x0001e2000c101126 */
[----:B------:R-:W-:Y:S05]  /*3ba0*/  @P1 BRA `(.L_x_117) ;  /* 0x00000000000c1947 */ /* 0x000fea0003800000 */
[----:B------:R-:W5:Y:S02]  /*3bb0*/  LDG.E.U8 R98, desc[UR38][R10.64+0x11] ;  /* 0x000011260a627981 */ /* 0x000f64000c1e1100 */
[----:B-----5:R-:W-:-:S05]  /*3bc0*/  PRMT R4, R98, 0x8880, RZ ;  /* 0x0000888062047816 */ /* 0x020fca00000000ff */
[----:B------:R-:W-:-:S07]  /*3bd0*/  IMAD R23, R4, R91, RZ ;  /* 0x0000005b04177224 */ /* 0x000fce00078e02ff */
.L_x_117:
[----:B------:R-:W-:Y:S05]  /*3be0*/  BSYNC B1 ;  /* 0x0000000000017941 */ /* 0x000fea0003800000 */
.L_x_116:
        /* <DEDUP_REMOVED lines=11> */
.L_x_119:
[----:B------:R-:W-:Y:S05]  /*3ca0*/  BSYNC B1 ;  /* 0x0000000000017941 */ /* 0x000fea0003800000 */
.L_x_118:
[----:B0-----:R-:W-:Y:S01]  /*3cb0*/  @!P4 IMAD R5, R34, R90, R23 ;  /* 0x0000005a2205c224 */ /* 0x001fe200078e0217 */
[----:B------:R-:W-:Y:S04]  /*3cc0*/  BSSY B1, `(.L_x_120) ;  /* 0x0000006000017945 */ /* 0x000fe80003800000 */
[----:B------:R0:W-:Y:S01]  /*3cd0*/  @!P4 STG.E.U8 desc[UR38][R8.64+0x10], R5 ;  /* 0x000010050800c986 */ /* 0x0001e2000c101126 */
[----:B------:R-:W-:Y:S05]  /*3ce0*/  @P3 BRA `(.L_x_121) ;  /* 0x00000000000c3947 */ /* 0x000fea0003800000 */
[----:B------:R-:W5:Y:S02]  /*3cf0*/  LDG.E.U8 R98, desc[UR38][R12.64+0x11] ;  /* 0x000011260c627981 */ /* 0x000f64000c1e1100 */
[----:B-----5:R-:W-:-:S05]  /*3d00*/  PRMT R4, R98, 0x8880, RZ ;  /* 0x0000888062047816 */ /* 0x020fca00000000ff */
[----:B------:R-:W-:-:S07]  /*3d10*/  IMAD R23, R4, R91, RZ ;  /* 0x0000005b04177224 */ /* 0x000fce00078e02ff */
.L_x_121:
[----:B------:R-:W-:Y:S05]  /*3d20*/  BSYNC B1 ;  /* 0x0000000000017941 */ /* 0x000fea0003800000 */
.L_x_120:
[----:B------:R-:W-:Y:S01]  /*3d30*/  @!P3 IMAD R35, R35, R90, R23 ;  /* 0x0000005a2323b224 */ /* 0x000fe200078e0217 */
[----:B------:R-:W-:Y:S04]  /*3d40*/  BSSY B1, `(.L_x_122) ;  /* 0x0000006000017945 */ /* 0x000fe80003800000 */
[----:B------:R0:W-:Y:S01]  /*3d50*/  @!P3 STG.E.U8 desc[UR38][R8.64+0x11], R35 ;  /* 0x000011230800b986 */ /* 0x0001e2000c101126 */
[----:B------:R-:W-:Y:S05]  /*3d60*/  @P5 BRA `(.L_x_123) ;  /* 0x00000000000c5947 */ /* 0x000fea0003800000 */
[----:B------:R-:W5:Y:S02]  /*3d70*/  LDG.E.U8 R98, desc[UR38][R10.64+0x18] ;  /* 0x000018260a627981 */ /* 0x000f64000c1e1100 */
[----:B-----5:R-:W-:-:S05]  /*3d80*/  PRMT R4, R98, 0x8880, RZ ;  /* 0x0000888062047816 */ /* 0x020fca00000000ff */
[----:B------:R-:W-:-:S07]  /*3d90*/  IMAD R23, R4, R91, RZ ;  /* 0x0000005b04177224 */ /* 0x000fce00078e02ff */
.L_x_123:
[----:B------:R-:W-:Y:S05]  /*3da0*/  BSYNC B1 ;  /* 0x0000000000017941 */ /* 0x000fea0003800000 */
.L_x_122:
[----:B0-----:R-:W-:Y:S01]  /*3db0*/  @!P5 IMAD R5, R36, R90, R23 ;  /* 0x0000005a2405d224 */ /* 0x001fe200078e0217 */
[----:B------:R-:W-:Y:S04]  /*3dc0*/  BSSY B1, `(.L_x_124) ;  /* 0x0000006000017945 */ /* 0x000fe80003800000 */
[----:B------:R0:W-:Y:S01]  /*3dd0*/  @!P5 STG.E.U8 desc[UR38][R6.64+0x18], R5 ;  /* 0x000018050600d986 */ /* 0x0001e2000c101126 */
[----:B------:R-:W-:Y:S05]  /*3de0*/  @P1 BRA `(.L_x_125) ;  /* 0x00000000000c1947 */ /* 0x000fea0003800000 */
[----:B------:R-:W5:Y:S02]  /*3df0*/  LDG.E.U8 R98, desc[UR38][R10.64+0x19] ;  /* 0x000019260a627981 */ /* 0x000f64000c1e1100 */
[----:B-----5:R-:W-:-:S05]  /*3e00*/  PRMT R4, R98, 0x8880, RZ ;  /* 0x0000888062047816 */ /* 0x020fca00000000ff */
[----:B------:R-:W-:-:S07]  /*3e10*/  IMAD R23, R4, R91, RZ ;  /* 0x0000005b04177224 */ /* 0x000fce00078e02ff */
.L_x_125:
[----:B------:R-:W-:Y:S05]  /*3e20*/  BSYNC B1 ;  /* 0x0000000000017941 */ /* 0x000fea0003800000 */
.L_x_124:
        /* <DEDUP_REMOVED lines=11> */
.L_x_127:
[----:B------:R-:W-:Y:S05]  /*3ee0*/  BSYNC B1 ;  /* 0x0000000000017941 */ /* 0x000fea0003800000 */
.L_x_126:
[----:B0-----:R-:W-:Y:S01]  /*3ef0*/  @!P4 IMAD R5, R38, R90, R23 ;  /* 0x0000005a2605c224 */ /* 0x001fe200078e0217 */
[----:B------:R-:W-:Y:S04]  /*3f00*/  BSSY B1, `(.L_x_128) ;  /* 0x0000006000017945 */ /* 0x000fe80003800000 */
[----:B------:R0:W-:Y:S01]  /*3f10*/  @!P4 STG.E.U8 desc[UR38][R8.64+0x18], R5 ;  /* 0x000018050800c986 */ /* 0x0001e2000c101126 */
[----:B------:R-:W-:Y:S05]  /*3f20*/  @P3 BRA `(.L_x_129) ;  /* 0x00000000000c3947 */ /* 0x000fea0003800000 */
[----:B------:R-:W5:Y:S02]  /*3f30*/  LDG.E.U8 R98, desc[UR38][R12.64+0x19] ;  /* 0x000019260c627981 */ /* 0x000f64000c1e1100 */
[----:B-----5:R-:W-:-:S05]  /*3f40*/  PRMT R4, R98, 0x8880, RZ ;  /* 0x0000888062047816 */ /* 0x020fca00000000ff */
[----:B------:R-:W-:-:S07]  /*3f50*/  IMAD R23, R4, R91, RZ ;  /* 0x0000005b04177224 */ /* 0x000fce00078e02ff */
.L_x_129:
[----:B------:R-:W-:Y:S05]  /*3f60*/  BSYNC B1 ;  /* 0x0000000000017941 */ /* 0x000fea0003800000 */
.L_x_128:
[----:B------:R-:W-:Y:S01]  /*3f70*/  @!P3 IMAD R39, R39, R90, R23 ;  /* 0x0000005a2727b224 */ /* 0x000fe200078e0217 */
[----:B------:R-:W-:Y:S04]  /*3f80*/  BSSY B1, `(.L_x_130) ;  /* 0x0000006000017945 */ /* 0x000fe80003800000 */
[----:B------:R0:W-:Y:S01]  /*3f90*/  @!P3 STG.E.U8 desc[UR38][R8.64+0x19], R39 ;  /* 0x000019270800b986 */ /* 0x0001e2000c101126 */
[----:B------:R-:W-:Y:S05]  /*3fa0*/  @P5 BRA `(.L_x_131) ;  /* 0x00000000000c5947 */ /* 0x000fea0003800000 */
[----:B------:R-:W5:Y:S02]  /*3fb0*/  LDG.E.U8 R98, desc[UR38][R10.64+0x20] ;  /* 0x000020260a627981 */ /* 0x000f64000c1e1100 */
[----:B-----5:R-:W-:-:S05]  /*3fc0*/  PRMT R4, R98, 0x8880, RZ ;  /* 0x0000888062047816 */ /* 0x020fca00000000ff */
[----:B------:R-:W-:-:S07]  /*3fd0*/  IMAD R23, R4, R91, RZ ;  /* 0x0000005b04177224 */ /* 0x000fce00078e02ff */
.L_x_131:
[----:B------:R-:W-:Y:S05]  /*3fe0*/  BSYNC B1 ;  /* 0x0000000000017941 */ /* 0x000fea0003800000 */
.L_x_130:
[----:B0-----:R-:W-:Y:S01]  /*3ff0*/  @!P5 IMAD R5, R40, R90, R23 ;  /* 0x0000005a2805d224 */ /* 0x001fe200078e0217 */
[----:B------:R-:W-:Y:S04]  /*4000*/  BSSY B1, `(.L_x_132) ;  /* 0x0000006000017945 */ /* 0x000fe80003800000 */
[----:B------:R0:W-:Y:S01]  /*4010*/  @!P5 STG.E.U8 desc[UR38][R6.64+0x20], R5 ;  /* 0x000020050600d986 */ /* 0x0001e2000c101126 */
[----:B------:R-:W-:Y:S05]  /*4020*/  @P1 BRA `(.L_x_133) ;  /* 0x00000000000c1947 */ /* 0x000fea0003800000 */
[----:B------:R-:W5:Y:S02]  /*4030*/  LDG.E.U8 R98, desc[UR38][R10.64+0x21] ;  /* 0x000021260a627981 */ /* 0x000f64000c1e1100 */
[----:B-----5:R-:W-:-:S05]  /*4040*/  PRMT R4, R98, 0x8880, RZ ;  /* 0x0000888062047816 */ /* 0x020fca00000000ff */
[----:B------:R-:W-:-:S07]  /*4050*/  IMAD R23, R4, R91, RZ ;  /* 0x0000005b04177224 */ /* 0x000fce00078e02ff */
.L_x_133:
[----:B------:R-:W-:Y:S05]  /*4060*/  BSYNC B1 ;  /* 0x0000000000017941 */ /* 0x000fea0003800000 */
.L_x_132:
        /* <DEDUP_REMOVED lines=11> */
.L_x_135:
[----:B------:R-:W-:Y:S05]  /*4120*/  BSYNC B1 ;  /* 0x0000000000017941 */ /* 0x000fea0003800000 */
.L_x_134:
[----:B0-----:R-:W-:Y:S01]  /*4130*/  @!P4 IMAD R5, R42, R90, R23 ;  /* 0x0000005a2a05c224 */ /* 0x001fe200078e0217 */
[----:B------:R-:W-:Y:S04]  /*4140*/  BSSY B1, `(.L_x_136) ;  /* 0x0000006000017945 */ /* 0x000fe80003800000 */
[----:B------:R0:W-:Y:S01]  /*4150*/  @!P4 STG.E.U8 desc[UR38][R8.64+0x20], R5 ;  /* 0x000020050800c986 */ /* 0x0001e2000c101126 */
[----:B------:R-:W-:Y:S05]  /*4160*/  @P3 BRA `(.L_x_137) ;  /* 0x00000000000c3947 */ /* 0x000fea0003800000 */
[----:B------:R-:W5:Y:S02]  /*4170*/  LDG.E.U8 R98, desc[UR38][R12.64+0x21] ;  /* 0x000021260c627981 */ /* 0x000f64000c1e1100 */
[----:B-----5:R-:W-:-:S05]  /*4180*/  PRMT R4, R98, 0x8880, RZ ;  /* 0x0000888062047816 */ /* 0x020fca00000000ff */
[----:B------:R-:W-:-:S07]  /*4190*/  IMAD R23, R4, R91, RZ ;  /* 0x0000005b04177224 */ /* 0x000fce00078e02ff */
.L_x_137:
[----:B------:R-:W-:Y:S05]  /*41a0*/  BSYNC B1 ;  /* 0x0000000000017941 */ /* 0x000fea0003800000 */
.L_x_136:
[----:B------:R-:W-:Y:S01]  /*41b0*/  @!P3 IMAD R43, R43, R90, R23 ;  /* 0x0000005a2b2bb224 */ /* 0x000fe200078e0217 */
[----:B------:R-:W-:Y:S04]  /*41c0*/  BSSY B1, `(.L_x_138) ;  /* 0x0000006000017945 */ /* 0x000fe80003800000 */
[----:B------:R0:W-:Y:S01]  /*41d0*/  @!P3 STG.E.U8 desc[UR38][R8.64+0x21], R43 ;  /* 0x0000212b0800b986 */ /* 0x0001e2000c101126 */
[----:B------:R-:W-:Y:S05]  /*41e0*/  @P5 BRA `(.L_x_139) ;  /* 0x00000000000c5947 */ /* 0x000fea0003800000 */
[----:B------:R-:W5:Y:S02]  /*41f0*/  LDG.E.U8 R98, desc[UR38][R10.64+0x28] ;  /* 0x000028260a627981 */ /* 0x000f64000c1e1100 */
[----:B-----5:R-:W-:-:S05]  /*4200*/  PRMT R4, R98, 0x8880, RZ ;  /* 0x0000888062047816 */ /* 0x020fca00000000ff */
[----:B------:R-:W-:-:S07]  /*4210*/  IMAD R23, R4, R91, RZ ;  /* 0x0000005b04177224 */ /* 0x000fce00078e02ff */
.L_x_139:
[----:B------:R-:W-:Y:S05]  /*4220*/  BSYNC B1 ;  /* 0x0000000000017941 */ /* 0x000fea0003800000 */
.L_x_138:
[----:B0-----:R-:W-:Y:S01]  /*4230*/  @!P5 IMAD R5, R44, R90, R23 ;  /* 0x0000005a2c05d224 */ /* 0x001fe200078e0217 */
[----:B------:R-:W-:Y:S04]  /*4240*/  BSSY B1, `(.L_x_140) ;  /* 0x0000006000017945 */ /* 0x000fe80003800000 */
[----:B------:R0:W-:Y:S01]  /*4250*/  @!P5 STG.E.U8 desc[UR38][R6.64+0x28], R5 ;  /* 0x000028050600d986 */ /* 0x0001e2000c101126 */
[----:B------:R-:W-:Y:S05]  /*4260*/  @P1 BRA `(.L_x_141) ;  /* 0x00000000000c1947 */ /* 0x000fea0003800000 */
[----:B------:R-:W5:Y:S02]  /*4270*/  LDG.E.U8 R98, desc[UR38][R10.64+0x29] ;  /* 0x000029260a627981 */ /* 0x000f64000c1e1100 */
[----:B-----5:R-:W-:-:S05]  /*4280*/  PRMT R4, R98, 0x8880, RZ ;  /* 0x0000888062047816 */ /* 0x020fca00000000ff */
[----:B------:R-:W-:-:S07]  /*4290*/  IMAD R23, R4, R91, RZ ;  /* 0x0000005b04177224 */ /* 0x000fce00078e02ff */
.L_x_141:
[----:B------:R-:W-:Y:S05]  /*42a0*/  BSYNC B1 ;  /* 0x0000000000017941 */ /* 0x000fea0003800000 */
.L_x_140:
        /* <DEDUP_REMOVED lines=11> */
.L_x_143:
[----:B------:R-:W-:Y:S05]  /*4360*/  BSYNC B1 ;  /* 0x0000000000017941 */ /* 0x000fea0003800000 */
.L_x_142:
[----:B0-----:R-:W-:Y:S01]  /*4370*/  @!P4 IMAD R5, R46, R90, R23 ;  /* 0x0000005a2e05c224 */ /* 0x001fe200078e0217 */
[----:B------:R-:W-:Y:S04]  /*4380*/  BSSY B1, `(.L_x_144) ;  /* 0x0000006000017945 */ /* 0x000fe80003800000 */
[----:B------:R0:W-:Y:S01]  /*4390*/  @!P4 STG.E.U8 desc[UR38][R8.64+0x28], R5 ;  /* 0x000028050800c986 */ /* 0x0001e2000c101126 */
[----:B------:R-:W-:Y:S05]  /*43a0*/  @P3 BRA `(.L_x_145) ;  /* 0x00000000000c3947 */ /* 0x000fea0003800000 */
[----:B------:R-:W5:Y:S02]  /*43b0*/  LDG.E.U8 R98, desc[UR38][R12.64+0x29] ;  /* 0x000029260c627981 */ /* 0x000f64000c1e1100 */
[----:B-----5:R-:W-:-:S05]  /*43c0*/  PRMT R4, R98, 0x8880, RZ ;  /* 0x0000888062047816 */ /* 0x020fca00000000ff */
[----:B------:R-:W-:-:S07]  /*43d0*/  IMAD R23, R4, R91, RZ ;  /* 0x0000005b04177224 */ /* 0x000fce00078e02ff */
.L_x_145:
[----:B------:R-:W-:Y:S05]  /*43e0*/  BSYNC B1 ;  /* 0x0000000000017941 */ /* 0x000fea0003800000 */
.L_x_144:
[----:B------:R-:W-:Y:S01]  /*43f0*/  @!P3 IMAD R47, R47, R90, R23 ;  /* 0x0000005a2f2fb224 */ /* 0x000fe200078e0217 */
[----:B------:R-:W-:Y:S04]  /*4400*/  BSSY B1, `(.L_x_146) ;  /* 0x0000006000017945 */ /* 0x000fe80003800000 */
[----:B------:R0:W-:Y:S01]  /*4410*/  @!P3 STG.E.U8 desc[UR38][R8.64+0x29], R47 ;  /* 0x0000292f0800b986 */ /* 0x0001e2000c101126 */
[----:B------:R-:W-:Y:S05]  /*4420*/  @P5 BRA `(.L_x_147) ;  /* 0x00000000000c5947 */ /* 0x000fea0003800000 */
[----:B------:R-:W5:Y:S02]  /*4430*/  LDG.E.U8 R98, desc[UR38][R10.64+0x30] ;  /* 0x000030260a627981 */ /* 0x000f64000c1e1100 */
[----:B-----5:R-:W-:-:S05]  /*4440*/  PRMT R4, R98, 0x8880, RZ ;  /* 0x0000888062047816 */ /* 0x020fca00000000ff */
[----:B------:R-:W-:-:S07]  /*4450*/  IMAD R23, R4, R91, RZ ;  /* 0x0000005b04177224 */ /* 0x000fce00078e02ff */
.L_x_147:
[----:B------:R-:W-:Y:S05]  /*4460*/  BSYNC B1 ;  /* 0x0000000000017941 */ /* 0x000fea0003800000 */
.L_x_146:
[----:B0-----:R-:W-:Y:S01]  /*4470*/  @!P5 IMAD R5, R48, R90, R23 ;  /* 0x0000005a3005d224 */ /* 0x001fe200078e0217 */
[----:B------:R-:W-:Y:S04]  /*4480*/  BSSY B1, `(.L_x_148) ;  /* 0x0000006000017945 */ /* 0x000fe80003800000 */
[----:B------:R0:W-:Y:S01]  /*4490*/  @!P5 STG.E.U8 desc[UR38][R6.64+0x30], R5 ;  /* 0x000030050600d986 */ /* 0x0001e2000c101126 */
[----:B------:R-:W-:Y:S05]  /*44a0*/  @P1 BRA `(.L_x_149) ;  /* 0x00000000000c1947 */ /* 0x000fea0003800000 */
[----:B------:R-:W5:Y:S02]  /*44b0*/  LDG.E.U8 R98, desc[UR38][R10.64+0x31] ;  /* 0x000031260a627981 */ /* 0x000f64000c1e1100 */
[----:B-----5:R-:W-:-:S05]  /*44c0*/  PRMT R4, R98, 0x8880, RZ ;  /* 0x0000888062047816 */ /* 0x020fca00000000ff */
[----:B------:R-:W-:-:S07]  /*44d0*/  IMAD R23, R4, R91, RZ ;  /* 0x0000005b04177224 */ /* 0x000fce00078e02ff */
.L_x_149:
[----:B------:R-:W-:Y:S05]  /*44e0*/  BSYNC B1 ;  /* 0x0000000000017941 */ /* 0x000fea0003800000 */
.L_x_148:
[----:B------:R-:W-:Y:S01]  /*44f0*/  ISETP.LT.OR P4, PT, R3, 0x31, !P0 ;  /* 0x000000310300780c */ /* 0x000fe20004781670 */
[----:B------:R-:W-:Y:S01]  /*4500*/  @!P1 IMAD R49, R49, R90, R23 ;  /* 0x0000005a31319224 */ /* 0x000fe200078e0217 */
[----:B------:R-:W-:Y:S01]  /*4510*/  BSSY B1, `(.L_x_150) ;  /* 0x000000a000017945 */ /* 0x000fe20003800000 */
[C---:B------:R-:W-:Y:S02]  /*4520*/  ISETP.LT.OR P3, PT, R3.reuse, 0x32, !P0 ;  /* 0x000000320300780c */ /* 0x040fe40004761670 */
[C---:B------:R-:W-:Y:S01]  /*4530*/  ISETP.LT.OR P5, PT, R3.reuse, 0x39, !P0 ;  /* 0x000000390300780c */ /* 0x040fe200047a1670 */
[----:B------:R0:W-:Y:S01]  /*4540*/  @!P1 STG.E.U8 desc[UR38][R6.64+0x31], R49 ;  /* 0x0000313106009986 */ /* 0x0001e2000c101126 */
[C---:B------:R-:W-:Y:S02]  /*4550*/  ISETP.LT.OR P1, PT, R3.reuse, 0x39, !P2 ;  /* 0x000000390300780c */ /* 0x040fe40005721670 */
[----:B------:R-:W-:-:S04]  /*4560*/  ISETP.LT.OR P2, PT, R3, 0x3a, !P2 ;  /* 0x0000003a0300780c */ /* 0x000fc80005741670 */
[----:B------:R-:W-:Y:S09]  /*4570*/  @P4 BRA `(.L_x_151) ;  /* 0x00000000000c4947 */ /* 0x000ff20003800000 */
[----:B------:R-:W5:Y:S02]  /*4580*/  LDG.E.U8 R98, desc[UR38][R12.64+0x30] ;  /* 0x000030260c627981 */ /* 0x000f64000c1e1100 */
[----:B-----5:R-:W-:-:S05]  /*4590*/  PRMT R4, R98, 0x8880, RZ ;  /* 0x0000888062047816 */ /* 0x020fca00000000ff */
[----:B------:R-:W-:-:S07]  /*45a0*/  IMAD R23, R4, R91, RZ ;  /* 0x0000005b04177224 */ /* 0x000fce00078e02ff */
.L_x_151:
[----:B------:R-:W-:Y:S05]  /*45b0*/  BSYNC B1 ;  /* 0x0000000000017941 */ /* 0x000fea0003800000 */
.L_x_150:
[----:B0-----:R-:W-:Y:S01]  /*45c0*/  @!P4 IMAD R5, R50, R90, R23 ;  /* 0x0000005a3205c224 */ /* 0x001fe200078e0217 */
[----:B------:R-:W-:Y:S04]  /*45d0*/  BSSY B1, `(.L_x_152) ;  /* 0x0000006000017945 */ /* 0x000fe80003800000 */
[----:B------:R0:W-:Y:S01]  /*45e0*/  @!P4 STG.E.U8 desc[UR38][R8.64+0x30], R5 ;  /* 0x000030050800c986 */ /* 0x0001e2000c101126 */
[----:B------:R-:W-:Y:S05]  /*45f0*/  @P3 BRA `(.L_x_153) ;  /* 0x00000000000c3947 */ /* 0x000fea0003800000 */
[----:B------:R-:W5:Y:S02]  /*4600*/  LDG.E.U8 R98, desc[UR38][R12.64+0x31] ;  /* 0x000031260c627981 */ /* 0x000f64000c1e1100 */
[----:B-----5:R-:W-:-:S05]  /*4610*/  PRMT R4, R98, 0x8880, RZ ;  /* 0x0000888062047816 */ /* 0x020fca00000000ff */
[----:B------:R-:W-:-:S07]  /*4620*/  IMAD R23, R4, R91, RZ ;  /* 0x0000005b04177224 */ /* 0x000fce00078e02ff */
.L_x_153:
[----:B------:R-:W-:Y:S05]  /*4630*/  BSYNC B1 ;  /* 0x0000000000017941 */ /* 0x000fea0003800000 */
.L_x_152:
[----:B------:R-:W-:Y:S01]  /*4640*/  @!P3 IMAD R51, R51, R90, R23 ;  /* 0x0000005a3333b224 */ /* 0x000fe200078e0217 */
[----:B------:R-:W-:Y:S04]  /*4650*/  BSSY B1, `(.L_x_154) ;  /* 0x0000006000017945 */ /* 0x000fe80003800000 */
[----:B------:R0:W-:Y:S01]  /*4660*/  @!P3 STG.E.U8 desc[UR38][R8.64+0x31], R51 ;  /* 0x000031330800b986 */ /* 0x0001e2000c101126 */
[----:B------:R-:W-:Y:S05]  /*4670*/  @P1 BRA `(.L_x_155) ;  /* 0x00000000000c1947 */ /* 0x000fea0003800000 */
[----:B------:R-:W5:Y:S02]  /*4680*/  LDG.E.U8 R98, desc[UR38][R10.64+0x38] ;  /* 0x000038260a627981 */ /* 0x000f64000c1e1100 */
[----:B-----5:R-:W-:-:S05]  /*4690*/  PRMT R4, R98, 0x8880, RZ ;  /* 0x0000888062047816 */ /* 0x020fca00000000ff */
[----:B------:R-:W-:-:S07]  /*46a0*/  IMAD R23, R4, R91, RZ ;  /* 0x0000005b04177224 */ /* 0x000fce00078e02ff */
.L_x_155:
[----:B------:R-:W-:Y:S05]  /*46b0*/  BSYNC B1 ;  /* 0x0000000000017941 */ /* 0x000fea0003800000 */
.L_x_154:
[----:B0-----:R-:W-:Y:S01]  /*46c0*/  @!P1 IMAD R5, R52, R90, R23 ;  /* 0x0000005a34059224 */ /* 0x001fe200078e0217 */
[----:B------:R-:W-:Y:S04]  /*46d0*/  BSSY B1, `(.L_x_156) ;  /* 0x0000006000017945 */ /* 0x000fe80003800000 */
[----:B------:R0:W-:Y:S01]  /*46e0*/  @!P1 STG.E.U8 desc[UR38][R6.64+0x38], R5 ;  /* 0x0000380506009986 */ /* 0x0001e2000c101126 */
[----:B------:R-:W-:Y:S05]  /*46f0*/  @P2 BRA `(.L_x_157) ;  /* 0x00000000000c2947 */ /* 0x000fea0003800000 */
[----:B------:R-:W5:Y:S02]  /*4700*/  LDG.E.U8 R98, desc[UR38][R10.64+0x39] ;  /* 0x000039260a627981 */ /* 0x000f64000c1e1100 */
[----:B-----5:R-:W-:-:S05]  /*4710*/  PRMT R4, R98, 0x8880, RZ ;  /* 0x0000888062047816 */ /* 0x020fca00000000ff */
[----:B------:R-:W-:-:S07]  /*4720*/  IMAD R23, R4, R91, RZ ;  /* 0x0000005b04177224 */ /* 0x000fce00078e02ff */
.L_x_157:
[----:B------:R-:W-:Y:S05]  /*4730*/  BSYNC B1 ;  /* 0x0000000000017941 */ /* 0x000fea0003800000 */
.L_x_156:
[----:B------:R-:W-:Y:S01]  /*4740*/  @!P2 IMAD R53, R53, R90, R23 ;  /* 0x0000005a3535a224 */ /* 0x000fe200078e0217 */
[----:B------:R-:W-:Y:S04]  /*4750*/  BSSY B1, `(.L_x_158) ;  /* 0x0000006000017945 */ /* 0x000fe80003800000 */
[----:B------:R0:W-:Y:S01]  /*4760*/  @!P2 STG.E.U8 desc[UR38][R6.64+0x39], R53 ;  /* 0x000039350600a986 */ /* 0x0001e2000c101126 */
[----:B------:R-:W-:Y:S05]  /*4770*/  @P5 BRA `(.L_x_159) ;  /* 0x00000000000c5947 */ /* 0x000fea0003800000 */
[----:B------:R-:W5:Y:S02]  /*4780*/  LDG.E.U8 R98, desc[UR38][R12.64+0x38] ;  /* 0x000038260c627981 */ /* 0x000f64000c1e1100 */
[----:B-----5:R-:W-:-:S05]  /*4790*/  PRMT R4, R98, 0x8880, RZ ;  /* 0x0000888062047816 */ /* 0x020fca00000000ff */
[----:B------:R-:W-:-:S07]  /*47a0*/  IMAD R23, R4, R91, RZ ;  /* 0x0000005b04177224 */ /* 0x000fce00078e02ff */
.L_x_159:
[----:B------:R-:W-:Y:S05]  /*47b0*/  BSYNC B1 ;  /* 0x0000000000017941 */ /* 0x000fea0003800000 */
.L_x_158:
[----:B0-----:R-:W-:Y:S01]  /*47c0*/  @!P5 IMAD R5, R54, R90, R23 ;  /* 0x0000005a3605d224 */ /* 0x001fe200078e0217 */
[----:B------:R-:W-:Y:S01]  /*47d0*/  ISETP.LT.OR P0, PT, R3, 0x3a, !P0 ;  /* 0x0000003a0300780c */ /* 0x000fe20004701670 */
[----:B------:R-:W-:Y:S03]  /*47e0*/  BSSY B1, `(.L_x_160) ;  /* 0x0000006000017945 */ /* 0x000fe60003800000 */
[----:B------:R0:W-:Y:S09]  /*47f0*/  @!P5 STG.E.U8 desc[UR38][R8.64+0x38], R5 ;  /* 0x000038050800d986 */ /* 0x0001f2000c101126 */
[----:B------:R-:W-:Y:S05]  /*4800*/  @P0 BRA `(.L_x_161) ;  /* 0x00000000000c0947 */ /* 0x000fea0003800000 */
[----:B------:R-:W5:Y:S02]  /*4810*/  LDG.E.U8 R98, desc[UR38][R12.64+0x39] ;  /* 0x000039260c627981 */ /* 0x000f64000c1e1100 */
[----:B-----5:R-:W-:-:S05]  /*4820*/  PRMT R4, R98, 0x8880, RZ ;  /* 0x0000888062047816 */ /* 0x020fca00000000ff */
[----:B------:R-:W-:-:S07]  /*4830*/  IMAD R23, R4, R91, RZ ;  /* 0x0000005b04177224 */ /* 0x000fce00078e02ff */
.L_x_161:
[----:B------:R-:W-:Y:S05]  /*4840*/  BSYNC B1 ;  /* 0x0000000000017941 */ /* 0x000fea0003800000 */
.L_x_160:
[----:B------:R-:W-:Y:S01]  /*4850*/  IMAD R23, R55, R90, R23 ;  /* 0x0000005a37177224 */ /* 0x000fe200078e0217 */
[----:B------:R-:W-:Y:S06]  /*4860*/  @P0 BRA `(.L_x_162) ;  /* 0x0000000c00180947 */ /* 0x000fec0003800000 */
[----:B------:R0:W-:Y:S01]  /*4870*/  STG.E.U8 desc[UR38][R8.64+0x39], R23 ;  /* 0x0000391708007986 */ /* 0x0001e2000c101126 */
[----:B------:R-:W-:Y:S05]  /*4880*/  BRA `(.L_x_162) ;  /* 0x0000000c00107947 */ /* 0x000fea0003800000 */
.L_x_33:
[C---:B------:R-:W-:Y:S02]  /*4890*/  ISETP.GE.AND P2, PT, R99.reuse, 0x1, PT ;  /* 0x000000016300780c */ /* 0x040fe40003f46270 */
[----:B------:R-:W-:Y:S02]  /*48a0*/  ISETP.GE.AND P1, PT, R99, 0x9, PT ;  /* 0x000000096300780c */ /* 0x000fe40003f26270 */
[C---:B------:R-:W-:Y:S02]  /*48b0*/  ISETP.LT.OR P4, PT, R3.reuse, 0x1, !P2 ;  /* 0x000000010300780c */ /* 0x040fe40005781670 */
[C---:B------:R-:W-:Y:S02]  /*48c0*/  ISETP.LT.OR P5, PT, R3.reuse, 0x2, !P2 ;  /* 0x000000020300780c */ /* 0x040fe400057a1670 */
[C---:B------:R-:W-:Y:S02]  /*48d0*/  ISETP.LT.OR P0, PT, R3.reuse, 0x1, !P1 ;  /* 0x000000010300780c */ /* 0x040fe40004f01670 */
[----:B------:R-:W-:-:S07]  /*48e0*/  ISETP.LT.OR P3, PT, R3, 0x2, !P1 ;  /* 0x000000020300780c */ /* 0x000fce0004f61670 */
[-C--:B------:R-:W-:Y:S02]  /*48f0*/  @!P4 IMAD R11, R56, R90.reuse, RZ ;  /* 0x0000005a380bc224 */ /* 0x080fe400078e02ff */
[-C--:B------:R-:W-:Y:S02]  /*4900*/  @!P5 IMAD R57, R57, R90.reuse, RZ ;  /* 0x0000005a3939d224 */ /* 0x080fe400078e02ff */
[-C--:B------:R-:W-:Y:S01]  /*4910*/  @!P0 IMAD R13, R58, R90.reuse, RZ ;  /* 0x0000005a3a0d8224 */ /* 0x080fe200078e02ff */
[----:B------:R0:W-:Y:S01]  /*4920*/  @!P4 STG.E.U8 desc[UR38][R14.64], R11 ;  /* 0x0000000b0e00c986 */ /* 0x0001e2000c101126 */
[----:B------:R-:W-:Y:S01]  /*4930*/  ISETP.LT.OR P4, PT, R3, 0x9, !P2 ;  /* 0x000000090300780c */ /* 0x000fe20005781670 */
[----:B------:R-:W-:Y:S02]  /*4940*/  @!P3 IMAD R59, R59, R90, RZ ;  /* 0x0000005a3b3bb224 */ /* 0x000fe400078e02ff */
[----:B------:R-:W-:Y:S01]  /*4950*/  @!P5 STG.E.U8 desc[UR38][R14.64+0x1], R57 ;  /* 0x000001390e00d986 */ /* 0x000fe2000c101126 */
[----:B------:R-:W-:-:S03]  /*4960*/  ISETP.LT.OR P5, PT, R3, 0xa, !P2 ;  /* 0x0000000a0300780c */ /* 0x000fc600057a1670 */
[----:B------:R1:W-:Y:S01]  /*4970*/  @!P0 STG.E.U8 desc[UR38][R4.64], R13 ;  /* 0x0000000d04008986 */ /* 0x0003e2000c101126 */
[----:B------:R-:W-:-:S03]  /*4980*/  ISETP.LT.OR P0, PT, R3, 0x9, !P1 ;  /* 0x000000090300780c */ /* 0x000fc60004f01670 */
[----:B------:R-:W-:Y:S01]  /*4990*/  @!P3 STG.E.U8 desc[UR38][R4.64+0x1], R59 ;  /* 0x0000013b0400b986 */ /* 0x000fe2000c101126 */
[----:B------:R-:W-:Y:S01]  /*49a0*/  ISETP.LT.OR P3, PT, R3, 0xa, !P1 ;  /* 0x0000000a0300780c */ /* 0x000fe20004f61670 */
[----:B------:R-:W-:-:S04]  /*49b0*/  @!P4 IMAD R21, R60, R90, RZ ;  /* 0x0000005a3c15c224 */ /* 0x000fc800078e02ff */
[-C--:B------:R-:W-:Y:S01]  /*49c0*/  @!P5 IMAD R61, R61, R90.reuse, RZ ;  /* 0x0000005a3d3dd224 */ /* 0x080fe200078e02ff */
[----:B------:R2:W-:Y:S01]  /*49d0*/  @!P4 STG.E.U8 desc[UR38][R14.64+0x8], R21 ;  /* 0x000008150e00c986 */ /* 0x0005e2000c101126 */
[C---:B------:R-:W-:Y:S02]  /*49e0*/  ISETP.LT.OR P4, PT, R3.reuse, 0x11, !P2 ;  /* 0x000000110300780c */ /* 0x040fe40005781670 */
[-C--:B0-----:R-:W-:Y:S01]  /*49f0*/  @!P0 IMAD R11, R62, R90.reuse, RZ ;  /* 0x0000005a3e0b8224 */ /* 0x081fe200078e02ff */
[----:B------:R-:W-:Y:S01]  /*4a00*/  @!P5 STG.E.U8 desc[UR38][R14.64+0x9], R61 ;  /* 0x0000093d0e00d986 */ /* 0x000fe2000c101126 */
[----:B------:R-:W-:Y:S02]  /*4a10*/  ISETP.LT.OR P5, PT, R3, 0x12, !P2 ;  /* 0x000000120300780c */ /* 0x000fe400057a1670 */
[----:B------:R-:W-:Y:S01]  /*4a20*/  @!P3 IMAD R63, R63, R90, RZ ;  /* 0x0000005a3f3fb224 */ /* 0x000fe200078e02ff */
[----:B------:R0:W-:Y:S01]  /*4a30*/  @!P0 STG.E.U8 desc[UR38][R4.64+0x8], R11 ;  /* 0x0000080b04008986 */ /* 0x0001e2000c101126 */
[----:B------:R-:W-:-:S03]  /*4a40*/  ISETP.LT.OR P0, PT, R3, 0x11, !P1 ;  /* 0x000000110300780c */ /* 0x000fc60004f01670 */
[----:B------:R-:W-:Y:S01]  /*4a50*/  @!P3 STG.E.U8 desc[UR38][R4.64+0x9], R63 ;  /* 0x0000093f0400b986 */ /* 0x000fe2000c101126 */
[----:B------:R-:W-:Y:S01]  /*4a60*/  ISETP.LT.OR P3, PT, R3, 0x12, !P1 ;  /* 0x000000120300780c */ /* 0x000fe20004f61670 */
[----:B-1----:R-:W-:-:S04]  /*4a70*/  @!P4 IMAD R13, R64, R90, RZ ;  /* 0x0000005a400dc224 */ /* 0x002fc800078e02ff */
[-C--:B------:R-:W-:Y:S01]  /*4a80*/  @!P5 IMAD R65, R65, R90.reuse, RZ ;  /* 0x0000005a4141d224 */ /* 0x080fe200078e02ff */
[----:B------:R1:W-:Y:S01]  /*4a90*/  @!P4 STG.E.U8 desc[UR38][R14.64+0x10], R13 ;  /* 0x0000100d0e00c986 */ /* 0x0003e2000c101126 */
[C---:B------:R-:W-:Y:S02]  /*4aa0*/  ISETP.LT.OR P4, PT, R3.reuse, 0x19, !P2 ;  /* 0x000000190300780c */ /* 0x040fe40005781670 */
[-C--:B--2---:R-:W-:Y:S01]  /*4ab0*/  @!P0 IMAD R21, R66, R90.reuse, RZ ;  /* 0x0000005a42158224 */ /* 0x084fe200078e02ff */
[----:B------:R-:W-:Y:S01]  /*4ac0*/  @!P5 STG.E.U8 desc[UR38][R14.64+0x11], R65 ;  /* 0x000011410e00d986 */ /* 0x000fe2000c101126 */
[----:B------:R-:W-:Y:S02]  /*4ad0*/  ISETP.LT.OR P5, PT, R3, 0x1a, !P2 ;  /* 0x0000001a0300780c */ /* 0x000fe400057a1670 */
[----:B------:R-:W-:Y:S01]  /*4ae0*/  @!P3 IMAD R67, R67, R90, RZ ;  /* 0x0000005a4343b224 */ /* 0x000fe200078e02ff */
[----:B------:R2:W-:Y:S01]  /*4af0*/  @!P0 STG.E.U8 desc[UR38][R4.64+0x10], R21 ;  /* 0x0000101504008986 */ /* 0x0005e2000c101126 */
[----:B------:R-:W-:-:S03]  /*4b00*/  ISETP.LT.OR P0, PT, R3, 0x19, !P1 ;  /* 0x000000190300780c */ /* 0x000fc60004f01670 */
[----:B------:R-:W-:Y:S01]  /*4b10*/  @!P3 STG.E.U8 desc[UR38][R4.64+0x11], R67 ;  /* 0x000011430400b986 */ /* 0x000fe2000c101126 */
[----:B------:R-:W-:Y:S01]  /*4b20*/  ISETP.LT.OR P3, PT, R3, 0x1a, !P1 ;  /* 0x0000001a0300780c */ /* 0x000fe20004f61670 */
[----:B0-----:R-:W-:-:S04]  /*4b30*/  @!P4 IMAD R11, R68, R90, RZ ;  /* 0x0000005a440bc224 */ /* 0x001fc800078e02ff */
[-C--:B------:R-:W-:Y:S01]  /*4b40*/  @!P5 IMAD R69, R69, R90.reuse, RZ ;  /* 0x0000005a4545d224 */ /* 0x080fe200078e02ff */
[----:B------:R0:W-:Y:S01]  /*4b50*/  @!P4 STG.E.U8 desc[UR38][R14.64+0x18], R11 ;  /* 0x0000180b0e00c986 */ /* 0x0001e2000c101126 */
[C---:B------:R-:W-:Y:S02]  /*4b60*/  ISETP.LT.OR P4, PT, R3.reuse, 0x21, !P2 ;  /* 0x000000210300780c */ /* 0x040fe40005781670 */
[-C--:B-1----:R-:W-:Y:S01]  /*4b70*/  @!P0 IMAD R13, R70, R90.reuse, RZ ;  /* 0x0000005a460d8224 */ /* 0x082fe200078e02ff */
[----:B------:R-:W-:Y:S01]  /*4b80*/  @!P5 STG.E.U8 desc[UR38][R14.64+0x19], R69 ;  /* 0x000019450e00d986 */ /* 0x000fe2000c101126 */
[----:B------:R-:W-:Y:S02]  /*4b90*/  ISETP.LT.OR P5, PT, R3, 0x22, !P2 ;  /* 0x000000220300780c */ /* 0x000fe400057a1670 */
[----:B------:R-:W-:Y:S01]  /*4ba0*/  @!P3 IMAD R71, R71, R90, RZ ;  /* 0x0000005a4747b224 */ /* 0x000fe200078e02ff */
[----:B------:R1:W-:Y:S01]  /*4bb0*/  @!P0 STG.E.U8 desc[UR38][R4.64+0x18], R13 ;  /* 0x0000180d04008986 */ /* 0x0003e2000c101126 */
[----:B------:R-:W-:-:S03]  /*4bc0*/  ISETP.LT.OR P0, PT, R3, 0x21, !P1 ;  /* 0x000000210300780c */ /* 0x000fc60004f01670 */
[----:B------:R-:W-:Y:S01]  /*4bd0*/  @!P3 STG.E.U8 desc[UR38][R4.64+0x19], R71 ;  /* 0x000019470400b986 */ /* 0x000fe2000c101126 */
[----:B------:R-:W-:Y:S01]  /*4be0*/  ISETP.LT.OR P3, PT, R3, 0x22, !P1 ;  /* 0x000000220300780c */ /* 0x000fe20004f61670 */
[----:B--2---:R-:W-:-:S04]  /*4bf0*/  @!P4 IMAD R21, R72, R90, RZ ;  /* 0x0000005a4815c224 */ /* 0x004fc800078e02ff */
        /* <DEDUP_REMOVED lines=32> */
[----:B------:R-:W-:-:S02]  /*4e00*/  ISETP.GE.AND P0, PT, R99, 0x81, PT ;  /* 0x000000816300780c */ /* 0x000fc40003f06270 */
[C---:B------:R-:W-:Y:S01]  /*4e10*/  ISETP.LT.OR P5, PT, R3.reuse, 0x39, !P1 ;  /* 0x000000390300780c */ /* 0x040fe20004fa1670 */
[----:B------:R-:W-:Y:S01]  /*4e20*/  @!P3 STG.E.U8 desc[UR38][R4.64+0x31], R83 ;  /* 0x000031530400b986 */ /* 0x000fe2000c101126 */
[C---:B------:R-:W-:Y:S01]  /*4e30*/  ISETP.LT.OR P1, PT, R3.reuse, 0x3a, !P1 ;  /* 0x0000003a0300780c */ /* 0x040fe20004f21670 */
[----:B--2---:R-:W-:Y:S01]  /*4e40*/  @!P4 IMAD R21, R84, R90, RZ ;  /* 0x0000005a5415c224 */ /* 0x004fe200078e02ff */
[----:B------:R-:W-:-:S03]  /*4e50*/  ISETP.LT.OR P3, PT, R3, 0x1, !P0 ;  /* 0x000000010300780c */ /* 0x000fc60004761670 */
[----:B------:R-:W-:Y:S01]  /*4e60*/  @!P2 IMAD R85, R85, R90, RZ ;  /* 0x0000005a5555a224 */ /* 0x000fe200078e02ff */
[----:B------:R-:W-:Y:S01]  /*4e70*/  @!P4 STG.E.U8 desc[UR38][R14.64+0x38], R21 ;  /* 0x000038150e00c986 */ /* 0x000fe2000c101126 */
[----:B------:R-:W-:-:S03]  /*4e80*/  ISETP.LT.OR P4, PT, R3, 0x2, !P0 ;  /* 0x000000020300780c */ /* 0x000fc60004781670 */
[----:B------:R-:W-:Y:S01]  /*4e90*/  @!P2 STG.E.U8 desc[UR38][R14.64+0x39], R85 ;  /* 0x000039550e00a986 */ /* 0x000fe2000c101126 */
[-C--:B0-----:R-:W-:Y:S01]  /*4ea0*/  @!P5 IMAD R11, R86, R90.reuse, RZ ;  /* 0x0000005a560bd224 */ /* 0x081fe200078e02ff */
[----:B------:R-:W-:Y:S01]  /*4eb0*/  ISETP.GE.AND P2, PT, R99, 0x89, PT ;  /* 0x000000896300780c */ /* 0x000fe20003f46270 */
[-C--:B------:R-:W-:Y:S02]  /*4ec0*/  @!P1 IMAD R87, R87, R90.reuse, RZ ;  /* 0x0000005a57579224 */ /* 0x080fe400078e02ff */
[----:B-1----:R-:W-:Y:S01]  /*4ed0*/  @!P3 IMAD R13, R24, R90, RZ ;  /* 0x0000005a180db224 */ /* 0x002fe200078e02ff */
[----:B------:R0:W-:Y:S01]  /*4ee0*/  @!P5 STG.E.U8 desc[UR38][R4.64+0x38], R11 ;  /* 0x0000380b0400d986 */ /* 0x0001e2000c101126 */
[----:B------:R-:W-:-:S03]  /*4ef0*/  ISETP.LT.OR P5, PT, R3, 0x1, !P2 ;  /* 0x000000010300780c */ /* 0x000fc600057a1670 */
[----:B------:R-:W-:Y:S01]  /*4f00*/  @!P4 IMAD R25, R25, R90, RZ ;  /* 0x0000005a1919c224 */ /* 0x000fe200078e02ff */
[----:B------:R1:W-:Y:S01]  /*4f10*/  @!P1 STG.E.U8 desc[UR38][R4.64+0x39], R87 ;  /* 0x0000395704009986 */ /* 0x0003e2000c101126 */
[----:B------:R-:W-:-:S03]  /*4f20*/  ISETP.LT.OR P1, PT, R3, 0x2, !P2 ;  /* 0x000000020300780c */ /* 0x000fc60005721670 */
[----:B------:R-:W-:Y:S01]  /*4f30*/  @!P3 STG.E.U8 desc[UR38][R6.64], R13 ;  /* 0x0000000d0600b986 */ /* 0x000fe2000c101126 */
[----:B------:R-:W-:-:S03]  /*4f40*/  ISETP.LT.OR P3, PT, R3, 0x9, !P0 ;  /* 0x000000090300780c */ /* 0x000fc60004761670 */
[----:B------:R-:W-:Y:S01]  /*4f50*/  @!P4 STG.E.U8 desc[UR38][R6.64+0x1], R25 ;  /* 0x000001190600c986 */ /* 0x000fe2000c101126 */
[----:B------:R-:W-:Y:S01]  /*4f60*/  ISETP.LT.OR P4, PT, R3, 0xa, !P0 ;  /* 0x0000000a0300780c */ /* 0x000fe20004781670 */
[----:B0-----:R-:W-:-:S04]  /*4f70*/  @!P5 IMAD R11, R26, R90, RZ ;  /* 0x0000005a1a0bd224 */ /* 0x001fc800078e02ff */
[-C--:B------:R-:W-:Y:S01]  /*4f80*/  @!P1 IMAD R27, R27, R90.reuse, RZ ;  /* 0x0000005a1b1b9224 */ /* 0x080fe200078e02ff */
[----:B------:R0:W-:Y:S01]  /*4f90*/  @!P5 STG.E.U8 desc[UR38][R8.64], R11 ;  /* 0x0000000b0800d986 */ /* 0x0001e2000c101126 */
[C---:B------:R-:W-:Y:S02]  /*4fa0*/  ISETP.LT.OR P5, PT, R3.reuse, 0x9, !P2 ;  /* 0x000000090300780c */ /* 0x040fe400057a1670 */
[-C--:B------:R-:W-:Y:S01]  /*4fb0*/  @!P3 IMAD R15, R28, R90.reuse, RZ ;  /* 0x0000005a1c0fb224 */ /* 0x080fe200078e02ff */
[----:B------:R-:W-:Y:S01]  /*4fc0*/  @!P1 STG.E.U8 desc[UR38][R8.64+0x1], R27 ;  /* 0x0000011b08009986 */ /* 0x000fe2000c101126 */
[----:B------:R-:W-:Y:S02]  /*4fd0*/  ISETP.LT.OR P1, PT, R3, 0xa, !P2 ;  /* 0x0000000a0300780c */ /* 0x000fe40005721670 */
[----:B------:R-:W-:Y:S01]  /*4fe0*/  @!P4 IMAD R29, R29, R90, RZ ;  /* 0x0000005a1d1dc224 */ /* 0x000fe200078e02ff */
[----:B------:R-:W-:Y:S01]  /*4ff0*/  @!P3 STG.E.U8 desc[UR38][R6.64+0x8], R15 ;  /* 0x0000080f0600b986 */ /* 0x000fe2000c101126 */
[----:B------:R-:W-:-:S03]  /*5000*/  ISETP.LT.OR P3, PT, R3, 0x11, !P0 ;  /* 0x000000110300780c */ /* 0x000fc60004761670 */
[----:B------:R-:W-:Y:S01]  /*5010*/  @!P4 STG.E.U8 desc[UR38][R6.64+0x9], R29 ;  /* 0x0000091d0600c986 */ /* 0x000fe2000c101126 */
[----:B------:R-:W-:Y:S01]  /*5020*/  ISETP.LT.OR P4, PT, R3, 0x12, !P0 ;  /* 0x000000120300780c */ /* 0x000fe20004781670 */
[----:B-1----:R-:W-:-:S04]  /*5030*/  @!P5 IMAD R5, R30, R90, RZ ;  /* 0x0000005a1e05d224 */ /* 0x002fc800078e02ff */
[-C--:B------:R-:W-:Y:S01]  /*5040*/  @!P1 IMAD R31, R31, R90.reuse, RZ ;  /* 0x0000005a1f1f9224 */ /* 0x080fe200078e02ff */
[----:B------:R1:W-:Y:S01]  /*5050*/  @!P5 STG.E.U8 desc[UR38][R8.64+0x8], R5 ;  /* 0x000008050800d986 */ /* 0x0003e2000c101126 */
[C---:B------:R-:W-:Y:S02]  /*5060*/  ISETP.LT.OR P5, PT, R3.reuse, 0x11, !P2 ;  /* 0x000000110300780c */ /* 0x040fe400057a1670 */
[-C--:B0-----:R-:W-:Y:S01]  /*5070*/  @!P3 IMAD R11, R32, R90.reuse, RZ ;  /* 0x0000005a200bb224 */ /* 0x081fe200078e02ff */
        /* <DEDUP_REMOVED lines=11> */
[-C--:B------:R-:W-:Y:S01]  /*5130*/  @!P3 IMAD R13, R36, R90.reuse, RZ ;  /* 0x0000005a240db224 */ /* 0x080fe200078e02ff */
        /* <DEDUP_REMOVED lines=32> */
[----:B------:R-:W-:-:S04]  /*5340*/  @!P1 IMAD R11, R46, R90, RZ ;  /* 0x0000005a2e0b9224 */ /* 0x000fc800078e02ff */
[-C--:B------:R-:W-:Y:S01]  /*5350*/  @!P3 IMAD R47, R47, R90.reuse, RZ ;  /* 0x0000005a2f2fb224 */ /* 0x080fe200078e02ff */
[----:B------:R1:W-:Y:S01]  /*5360*/  @!P1 STG.E.U8 desc[UR38][R8.64+0x28], R11 ;  /* 0x0000280b08009986 */ /* 0x0003e2000c101126 */
[----:B------:R-:W-:Y:S02]  /*5370*/  ISETP.LT.OR P1, PT, R3, 0x31, !P2 ;  /* 0x000000310300780c */ /* 0x000fe40005721670 */
[----:B------:R-:W-:Y:S01]  /*5380*/  @!P4 IMAD R49, R49, R90, RZ ;  /* 0x0000005a3131c224 */ /* 0x000fe200078e02ff */
[----:B------:R2:W-:Y:S01]  /*5390*/  @!P3 STG.E.U8 desc[UR38][R8.64+0x29], R47 ;  /* 0x0000292f0800b986 */ /* 0x0005e2000c101126 */
[C---:B------:R-:W-:Y:S02]  /*53a0*/  ISETP.LT.OR P3, PT, R3.reuse, 0x39, !P0 ;  /* 0x000000390300780c */ /* 0x040fe40004761670 */
[C---:B------:R-:W-:Y:S01]  /*53b0*/  ISETP.LT.OR P0, PT, R3.reuse, 0x3a, !P0 ;  /* 0x0000003a0300780c */ /* 0x040fe20004701670 */
[----:B------:R2:W-:Y:S01]  /*53c0*/  @!P4 STG.E.U8 desc[UR38][R6.64+0x31], R49 ;  /* 0x000031310600c986 */ /* 0x0005e2000c101126 */
[----:B------:R-:W-:-:S03]  /*53d0*/  ISETP.LT.OR P4, PT, R3, 0x32, !P2 ;  /* 0x000000320300780c */ /* 0x000fc60005781670 */
[----:B------:R2:W-:Y:S01]  /*53e0*/  @!P5 STG.E.U8 desc[UR38][R6.64+0x30], R13 ;  /* 0x0000300d0600d986 */ /* 0x0005e2000c101126 */
[C---:B------:R-:W-:Y:S02]  /*53f0*/  ISETP.LT.OR P5, PT, R3.reuse, 0x39, !P2 ;  /* 0x000000390300780c */ /* 0x040fe400057a1670 */
[----:B------:R-:W-:Y:S01]  /*5400*/  ISETP.LT.OR P2, PT, R3, 0x3a, !P2 ;  /* 0x0000003a0300780c */ /* 0x000fe20005741670 */
[-C--:B------:R-:W-:Y:S02]  /*5410*/  @!P1 IMAD R3, R50, R90.reuse, RZ ;  /* 0x0000005a32039224 */ /* 0x080fe400078e02ff */
[-C--:B0-----:R-:W-:Y:S02]  /*5420*/  @!P3 IMAD R5, R52, R90.reuse, RZ ;  /* 0x0000005a3405b224 */ /* 0x081fe400078e02ff */
[-C--:B------:R-:W-:Y:S01]  /*5430*/  @!P0 IMAD R53, R53, R90.reuse, RZ ;  /* 0x0000005a35358224 */ /* 0x080fe200078e02ff */
[----:B------:R2:W-:Y:S01]  /*5440*/  @!P1 STG.E.U8 desc[UR38][R8.64+0x30], R3 ;  /* 0x0000300308009986 */ /* 0x0005e2000c101126 */
[----:B------:R-:W-:-:S04]  /*5450*/  @!P4 IMAD R51, R51, R90, RZ ;  /* 0x0000005a3333c224 */ /* 0x000fc800078e02ff */
[-C--:B-1----:R-:W-:Y:S01]  /*5460*/  @!P5 IMAD R11, R54, R90.reuse, RZ ;  /* 0x0000005a360bd224 */ /* 0x082fe200078e02ff */
[----:B------:R2:W-:Y:S01]  /*5470*/  @!P4 STG.E.U8 desc[UR38][R8.64+0x31], R51 ;  /* 0x000031330800c986 */ /* 0x0005e2000c101126 */
[----:B------:R-:W-:-:S03]  /*5480*/  @!P2 IMAD R55, R55, R90, RZ ;  /* 0x0000005a3737a224 */ /* 0x000fc600078e02ff */
[----:B------:R2:W-:Y:S04]  /*5490*/  @!P3 STG.E.U8 desc[UR38][R6.64+0x38], R5 ;  /* 0x000038050600b986 */ /* 0x0005e8000c101126 */
[----:B------:R2:W-:Y:S04]  /*54a0*/  @!P0 STG.E.U8 desc[UR38][R6.64+0x39], R53 ;  /* 0x0000393506008986 */ /* 0x0005e8000c101126 */
[----:B------:R2:W-:Y:S04]  /*54b0*/  @!P5 STG.E.U8 desc[UR38][R8.64+0x38], R11 ;  /* 0x0000380b0800d986 */ /* 0x0005e8000c101126 */
[----:B------:R2:W-:Y:S02]  /*54c0*/  @!P2 STG.E.U8 desc[UR38][R8.64+0x39], R55 ;  /* 0x000039370800a986 */ /* 0x0005e4000c101126 */
.L_x_162:
[----:B------:R-:W-:Y:S05]  /*54d0*/  BSYNC B0 ;  /* 0x0000000000007941 */ /* 0x000fea0003800000 */
.L_x_32:
[----:B------:R-:W-:Y:S01]  /*54e0*/  IADD3 R16, P0, R16, UR36, RZ ;  /* 0x0000002410107c10 */ /* 0x000fe2000ff1e0ff */
[----:B------:R-:W-:Y:S01]  /*54f0*/  ULDC.64 UR4, c[0x0][0x650] ;  /* 0x0001940000047ab9 */ /* 0x000fe20000000a00 */
[----:B--2---:R-:W-:Y:S01]  /*5500*/  PRMT R3, RZ, 0x7610, R3 ;  /* 0x00007610ff037816 */ /* 0x004fe20000000003 */
[----:B------:R-:W-:Y:S01]  /*5510*/  IMAD.MOV.U32 R100, RZ, RZ, -0x1 ;  /* 0xffffffffff647424 */ /* 0x000fe200078e00ff */
[----:B------:R-:W-:Y:S01]  /*5520*/  IADD3.X R17, R17, UR42, RZ, P0, !PT ;  /* 0x0000002a11117c10 */ /* 0x000fe200087fe4ff */
[----:B0-----:R-:W-:Y:S01]  /*5530*/  IMAD.MOV.U32 R23, RZ, RZ, -0x1 ;  /* 0xffffffffff177424 */ /* 0x001fe200078e00ff */
[----:B------:R-:W-:-:S04]  /*5540*/  ISETP.GE.U32.AND P0, PT, R16, UR4, PT ;  /* 0x0000000410007c0c */ /* 0x000fc8000bf06070 */
[----:B------:R-:W-:-:S13]  /*5550*/  ISETP.GE.U32.AND.EX P0, PT, R17, UR5, PT, P0 ;  /* 0x0000000511007c0c */ /* 0x000fda000bf06100 */
[----:B------:R-:W-:Y:S05]  /*5560*/  @P0 BRA `(.L_x_163) ;  /* 0x0000000400500947 */ /* 0x000fea0003800000 */
[----:B------:R-:W0:Y:S01]  /*5570*/  LDC.64 R10, c[0x0][0x628] ;  /* 0x00018a00ff0a7b82 */ /* 0x000e220000000a00 */
[----:B------:R-:W2:Y:S01]  /*5580*/  S2R R12, SR_CTAID.X ;  /* 0x00000000000c7919 */ /* 0x000ea20000002500 */
[----:B----4-:R-:W-:Y:S02]  /*5590*/  IMAD.MOV.U32 R8, RZ, RZ, R16 ;  /* 0x000000ffff087224 */ /* 0x010fe400078e0010 */
[----:B------:R-:W-:Y:S01]  /*55a0*/  IMAD.MOV.U32 R9, RZ, RZ, R17 ;  /* 0x000000ffff097224 */ /* 0x000fe200078e0011 */
[----:B------:R-:W4:Y:S03]  /*55b0*/  S2R R20, SR_CTAID.Y ;  /* 0x0000000000147919 */ /* 0x000f260000002600 */
[----:B------:R-:W1:Y:S08]  /*55c0*/  LDC R0, c[0x0][0x630] ;  /* 0x00018c00ff007b82 */ /* 0x000e700000000800 */
[----:B------:R-:W1:Y:S01]  /*55d0*/  LDC.64 R14, c[0x0][0x620] ;  /* 0x00018800ff0e7b82 */ /* 0x000e620000000a00 */
[----:B0-----:R-:W-:-:S04]  /*55e0*/  ISETP.NE.U32.AND P0, PT, R10, RZ, PT ;  /* 0x000000ff0a00720c */ /* 0x001fc80003f05070 */
[----:B------:R-:W-:-:S13]  /*55f0*/  ISETP.NE.AND.EX P0, PT, R11, RZ, PT, P0 ;  /* 0x000000ff0b00720c */ /* 0x000fda0003f05300 */
[----:B-12-4-:R-:W-:Y:S05]  /*5600*/  @!P0 BRA `(.L_x_164) ;  /* 0x0000000000288947 */ /* 0x016fea0003800000 */
[----:B------:R-:W0:Y:S02]  /*5610*/  LDC R3, c[0x0][0x634] ;  /* 0x00018d00ff037b82 */ /* 0x000e240000000800 */
[----:B0-----:R-:W-:-:S05]  /*5620*/  IADD3 R3, P0, R16, R3, RZ ;  /* 0x0000000310037210 */ /* 0x001fca0007f1e0ff */
[----:B------:R-:W-:-:S04]  /*5630*/  IMAD.X R13, RZ, RZ, R17, P0 ;  /* 0x000000ffff0d7224 */ /* 0x000fc800000e0611 */
[----:B------:R-:W-:-:S04]  /*5640*/  IMAD.WIDE.U32 R4, R13, R10, RZ ;  /* 0x0000000a0d047225 */ /* 0x000fc800078e00ff */
[----:B---3--:R-:W-:-:S04]  /*5650*/  IMAD.WIDE.U32 R6, P0, R3, R11, R4 ;  /* 0x0000000b03067225 */ /* 0x008fc80007800004 */
[----:B------:R-:W-:-:S04]  /*5660*/  IMAD.WIDE.U32 R4, R3, R10, RZ ;  /* 0x0000000a03047225 */ /* 0x000fc800078e00ff */
[----:B------:R-:W-:Y:S01]  /*5670*/  IMAD.X R9, RZ, RZ, RZ, P0 ;  /* 0x000000ffff097224 */ /* 0x000fe200000e06ff */
[----:B------:R-:W-:Y:S01]  /*5680*/  IADD3 RZ, P0, R5, R6, RZ ;  /* 0x0000000605ff7210 */ /* 0x000fe20007f1e0ff */
[----:B------:R-:W-:-:S04]  /*5690*/  IMAD.MOV.U32 R8, RZ, RZ, R7 ;  /* 0x000000ffff087224 */ /* 0x000fc800078e0007 */
[----:B------:R-:W-:-:S08]  /*56a0*/  IMAD.WIDE.U32.X R8, R13, R11, R8, P0 ;  /* 0x0000000b0d087225 */ /* 0x000fd000000e0408 */
.L_x_164:
[-CC-:B------:R-:W-:Y:S01]  /*56b0*/  SHF.R.U64 R23, R8, R0.reuse, R9.reuse ;  /* 0x0000000008177219 */ /* 0x180fe20000001209 */
[----:B------:R-:W0:Y:S01]  /*56c0*/  LDC.64 R26, c[0x0][0x640] ;  /* 0x00019000ff1a7b82 */ /* 0x000e220000000a00 */
[----:B------:R-:W-:Y:S01]  /*56d0*/  SHF.R.U32.HI R0, RZ, R0, R9 ;  /* 0x00000000ff007219 */ /* 0x000fe20000011609 */
[----:B------:R-:W-:Y:S01]  /*56e0*/  ULDC UR4, c[0x0][0x150] ;  /* 0x0000540000047ab9 */ /* 0x000fe20000000800 */
[----:B------:R-:W-:Y:S02]  /*56f0*/  IADD3 R3, P0, RZ, -R23, RZ ;  /* 0x80000017ff037210 */ /* 0x000fe40007f1e0ff */
[----:B---3--:R-:W-:-:S03]  /*5700*/  I2FP.F32.U32 R7, R12 ;  /* 0x0000000c00077245 */ /* 0x008fc60000201000 */
[----:B------:R-:W1:Y:S01]  /*5710*/  LDC R6, c[0x0][0x618] ;  /* 0x00018600ff067b82 */ /* 0x000e620000000800 */
[----:B------:R-:W-:Y:S02]  /*5720*/  IMAD.X R5, RZ, RZ, ~R0, P0 ;  /* 0x000000ffff057224 */ /* 0x000fe400000e0e00 */
[----:B------:R-:W-:Y:S01]  /*5730*/  FMUL R7, R7, UR4 ;  /* 0x0000000407077c20 */ /* 0x000fe20008400000 */
[----:B------:R-:W-:Y:S01]  /*5740*/  ULDC UR4, c[0x0][0x154] ;  /* 0x0000550000047ab9 */ /* 0x000fe20000000800 */
[-C--:B------:R-:W-:Y:S02]  /*5750*/  IMAD R0, R5, R14.reuse, RZ ;  /* 0x0000000e05007224 */ /* 0x080fe400078e02ff */
[C---:B------:R-:W-:Y:S01]  /*5760*/  IMAD.WIDE.U32 R4, R3.reuse, R14, R16 ;  /* 0x0000000e03047225 */ /* 0x040fe200078e0010 */
[----:B------:R-:W2:Y:S01]  /*5770*/  LDC R8, c[0x0][0x608] ;  /* 0x00018200ff087b82 */ /* 0x000ea20000000800 */
[----:B------:R-:W3:Y:S02]  /*5780*/  F2I.U32.TRUNC.NTZ R7, R7 ;  /* 0x0000000700077305 */ /* 0x000ee4000020f000 */
[----:B------:R-:W-:Y:S01]  /*5790*/  IMAD R3, R3, R15, R0 ;  /* 0x0000000f03037224 */ /* 0x000fe200078e0200 */
[----:B------:R-:W-:-:S03]  /*57a0*/  I2FP.F32.U32 R0, R20 ;  /* 0x0000001400007245 */ /* 0x000fc60000201000 */
[----:B------:R-:W-:Y:S01]  /*57b0*/  IMAD.IADD R3, R5, 0x1, R3 ;  /* 0x0000000105037824 */ /* 0x000fe200078e0203 */
[----:B------:R-:W4:Y:S01]  /*57c0*/  LDC R11, c[0x0][0x658] ;  /* 0x00019600ff0b7b82 */ /* 0x000f220000000800 */
[----:B0-----:R-:W-:-:S04]  /*57d0*/  ISETP.NE.U32.AND P0, PT, R26, RZ, PT ;  /* 0x000000ff1a00720c */ /* 0x001fc80003f05070 */
[----:B------:R-:W-:-:S03]  /*57e0*/  ISETP.NE.AND.EX P0, PT, R27, RZ, PT, P0 ;  /* 0x000000ff1b00720c */ /* 0x000fc60003f05300 */
[----:B------:R-:W0:Y:S01]  /*57f0*/  LDC R9, c[0x0][0x144] ;  /* 0x00005100ff097b82 */ /* 0x000e220000000800 */
[-C--:B-1----:R-:W-:Y:S01]  /*5800*/  SHF.R.U64 R10, R4, R6.reuse, R3 ;  /* 0x00000006040a7219 */ /* 0x082fe20000001203 */
[----:B---3--:R-:W-:Y:S01]  /*5810*/  IMAD.MOV R7, RZ, RZ, -R7 ;  /* 0x000000ffff077224 */ /* 0x008fe200078e0a07 */
[----:B------:R-:W-:Y:S01]  /*5820*/  SHF.R.U32.HI R3, RZ, R6, R3 ;  /* 0x00000006ff037219 */ /* 0x000fe20000011603 */
[----:B------:R-:W-:-:S04]  /*5830*/  FMUL R6, R0, UR4 ;  /* 0x0000000400067c20 */ /* 0x000fc80008400000 */
[----:B------:R-:W1:Y:S01]  /*5840*/  LDC R21, c[0x0][0x148] ;  /* 0x00005200ff157b82 */ /* 0x000e620000000800 */
[----:B------:R3:W0:Y:S01]  /*5850*/  F2I.U32.TRUNC.NTZ R14, R6 ;  /* 0x00000006000e7305 */ /* 0x000622000020f000 */
[-CC-:B--2---:R-:W-:Y:S02]  /*5860*/  SHF.R.U64 R13, R10, R8.reuse, R3.reuse ;  /* 0x000000080a0d7219 */ /* 0x184fe40000001203 */
[----:B------:R-:W-:-:S04]  /*5870*/  SHF.R.U32.HI R0, RZ, R8, R3 ;  /* 0x00000008ff007219 */ /* 0x000fc80000011603 */
[----:B------:R-:W2:Y:S01]  /*5880*/  LDC R24, c[0x0][0x600] ;  /* 0x00018000ff187b82 */ /* 0x000ea20000000800 */
[-CC-:B----4-:R-:W-:Y:S02]  /*5890*/  SHF.R.U64 R15, R13, R11.reuse, R0.reuse ;  /* 0x0000000b0d0f7219 */ /* 0x190fe40000001200 */
[----:B------:R-:W-:-:S03]  /*58a0*/  SHF.R.U32.HI R5, RZ, R11, R0 ;  /* 0x0000000bff057219 */ /* 0x000fc60000011600 */
[----:B------:R-:W-:Y:S02]  /*58b0*/  IMAD.MOV.U32 R4, RZ, RZ, R15 ;  /* 0x000000ffff047224 */ /* 0x000fe400078e000f */
[----:B------:R-:W4:Y:S01]  /*58c0*/  LDC R28, c[0x0][0x648] ;  /* 0x00019200ff1c7b82 */ /* 0x000f220000000800 */
[----:B0-----:R-:W-:-:S07]  /*58d0*/  IMAD R25, R9, R7, R12 ;  /* 0x0000000709197224 */ /* 0x001fce00078e020c */
[----:B------:R-:W0:Y:S08]  /*58e0*/  LDC R29, c[0x0][0x638] ;  /* 0x00018e00ff1d7b82 */ /* 0x000e300000000800 */
[----:B------:R-:W0:Y:S01]  /*58f0*/  LDC R30, c[0x0][0x610] ;  /* 0x00018400ff1e7b82 */ /* 0x000e220000000800 */
[----:B-123--:R-:W-:Y:S05]  /*5900*/  @!P0 BRA `(.L_x_165) ;  /* 0x0000000000288947 */ /* 0x00efea0003800000 */
[----:B------:R-:W1:Y:S02]  /*5910*/  LDC R0, c[0x0][0x64c] ;  /* 0x00019300ff007b82 */ /* 0x000e640000000800 */
[----:B-1----:R-:W-:-:S05]  /*5920*/  IADD3 R3, P0, R15, R0, RZ ;  /* 0x000000000f037210 */ /* 0x002fca0007f1e0ff */
        /* <DEDUP_REMOVED lines=8> */
.L_x_165:
[----:B------:R-:W-:Y:S01]  /*59b0*/  ISETP.NE.AND P0, PT, R2, 0x1, PT ;  /* 0x000000010200780c */ /* 0x000fe20003f05270 */
[----:B------:R-:W-:Y:S01]  /*59c0*/  IMAD.MOV R14, RZ, RZ, -R14 ;  /* 0x000000ffff0e7224 */ /* 0x000fe200078e0a0e */
[----:B----4-:R-:W-:Y:S01]  /*59d0*/  SHF.R.U64 R3, R4, R28, R5 ;  /* 0x0000001c04037219 */ /* 0x010fe20000001205 */
[----:B------:R-:W-:Y:S01]  /*59e0*/  VIADD R5, R24, 0xffffffff ;  /* 0xffffffff18057836 */ /* 0x000fe20000000000 */
[----:B------:R-:W-:-:S03]  /*59f0*/  LOP3.LUT R0, R13, R96, RZ, 0xc0, !PT ;  /* 0x000000600d007212 */ /* 0x000fc600078ec0ff */
[----:B------:R-:W-:Y:S01]  /*5a00*/  IMAD.MOV R4, RZ, RZ, -R3 ;  /* 0x000000ffff047224 */ /* 0x000fe200078e0a03 */
[----:B------:R-:W-:Y:S01]  /*5a10*/  LOP3.LUT R10, R10, R5, RZ, 0xc0, !PT ;  /* 0x000000050a0a7212 */ /* 0x000fe200078ec0ff */
[----:B------:R-:W-:Y:S02]  /*5a20*/  IMAD R0, R93, R3, R0 ;  /* 0x000000035d007224 */ /* 0x000fe400078e0200 */
[----:B0-----:R-:W-:Y:S02]  /*5a30*/  IMAD R3, R4, R29, R15 ;  /* 0x0000001d04037224 */ /* 0x001fe400078e020f */
[----:B------:R-:W-:Y:S02]  /*5a40*/  @P0 IMAD R25, R21, R14, R20 ;  /* 0x0000000e15190224 */ /* 0x000fe400078e0214 */
[----:B------:R-:W-:Y:S02]  /*5a50*/  IMAD R5, R3, R24, R10 ;  /* 0x0000001803057224 */ /* 0x000fe400078e020a */
[----:B------:R-:W-:-:S02]  /*5a60*/  IMAD R0, R0, R30, R25 ;  /* 0x0000001e00007224 */ /* 0x000fc400078e0219 */
[----:B------:R-:W-:-:S03]  /*5a70*/  IMAD.MOV.U32 R4, RZ, RZ, 0x1 ;  /* 0x00000001ff047424 */ /* 0x000fc600078e00ff */
[----:B------:R-:W-:Y:S02]  /*5a80*/  SEL R100, R5, R0, !P0 ;  /* 0x0000000005647207 */ /* 0x000fe40004000000 */
[----:B------:R-:W-:Y:S02]  /*5a90*/  PRMT R3, R4, 0x7610, R3 ;  /* 0x0000761004037816 */ /* 0x000fe40000000003 */
[----:B------:R-:W-:-:S07]  /*5aa0*/  SEL R0, R0, R5, !P0 ;  /* 0x0000000500007207 */ /* 0x000fce0004000000 */
.L_x_163:
[----:B------:R-:W-:Y:S01]  /*5ab0*/  LOP3.LUT P0, RZ, R3, 0xff, RZ, 0xc0, !PT ;  /* 0x000000ff03ff7812 */ /* 0x000fe2000780c0ff */
[----:B------:R-:W-:-:S12]  /*5ac0*/  IMAD.MOV.U32 R99, RZ, RZ, R0 ;  /* 0x000000ffff637224 */ /* 0x000fd800078e0000 */
[----:B------:R-:W-:Y:S05]  /*5ad0*/  @P0 BRA `(.L_x_166) ;  /* 0xffffffb800540947 */ /* 0x000fea000383ffff */
[----:B------:R-:W-:Y:S05]  /*5ae0*/  EXIT ;  /* 0x000000000000794d */ /* 0x000fea0003800000 */
.L_x_7:
        /* <DEDUP_REMOVED lines=26> */
.L_x_168:
[----:B------:R-:W0:Y:S01]  /*5c90*/  LDC.64 R28, c[0x0][0x640] ;  /* 0x00019000ff1c7b82 */ /* 0x000e220000000a00 */
[-CC-:B------:R-:W-:Y:S01]  /*5ca0*/  SHF.R.U64 R21, R14, R6.reuse, R15.reuse ;  /* 0x000000060e157219 */ /* 0x180fe2000000120f */
[----:B------:R-:W-:Y:S01]  /*5cb0*/  IMAD.MOV.U32 R30, RZ, RZ, 0x1 ;  /* 0x00000001ff1e7424 */ /* 0x000fe200078e00ff */
[----:B------:R-:W-:Y:S02]  /*5cc0*/  SHF.R.U32.HI R6, RZ, R6, R15 ;  /* 0x00000006ff067219 */ /* 0x000fe4000001160f */
[----:B------:R-:W-:-:S03]  /*5cd0*/  IADD3 R13, P0, RZ, -R21, RZ ;  /* 0x80000015ff0d7210 */ /* 0x000fc60007f1e0ff */
[----:B------:R-:W1:Y:S02]  /*5ce0*/  LDC R12, c[0x0][0x618] ;  /* 0x00018600ff0c7b82 */ /* 0x000e640000000800 */
[----:B------:R-:W-:-:S04]  /*5cf0*/  IMAD.X R9, RZ, RZ, ~R6, P0 ;  /* 0x000000ffff097224 */ /* 0x000fc800000e0e06 */
[-C--:B------:R-:W-:Y:S02]  /*5d00*/  IMAD R6, R9, R24.reuse, RZ ;  /* 0x0000001809067224 */ /* 0x080fe400078e02ff */
[----:B------:R-:W2:Y:S01]  /*5d10*/  LDC R14, c[0x0][0x608] ;  /* 0x00018200ff0e7b82 */ /* 0x000ea20000000800 */
[----:B------:R-:W-:-:S04]  /*5d20*/  IMAD.WIDE.U32 R8, R13, R24, R16 ;  /* 0x000000180d087225 */ /* 0x000fc800078e0010 */
[----:B------:R-:W-:-:S03]  /*5d30*/  IMAD R13, R13, R25, R6 ;  /* 0x000000190d0d7224 */ /* 0x000fc600078e0206 */
[----:B------:R-:W3:Y:S01]  /*5d40*/  LDC R27, c[0x0][0x658] ;  /* 0x00019600ff1b7b82 */ /* 0x000ee20000000800 */
[----:B------:R-:W-:Y:S01]  /*5d50*/  IMAD.IADD R9, R9, 0x1, R13 ;  /* 0x0000000109097824 */ /* 0x000fe200078e020d */
[----:B0-----:R-:W-:-:S04]  /*5d60*/  ISETP.NE.U32.AND P0, PT, R28, RZ, PT ;  /* 0x000000ff1c00720c */ /* 0x001fc80003f05070 */
[----:B------:R-:W-:Y:S02]  /*5d70*/  ISETP.NE.AND.EX P0, PT, R29, RZ, PT, P0 ;  /* 0x000000ff1d00720c */ /* 0x000fe40003f05300 */
[----:B------:R-:W0:Y:S01]  /*5d80*/  LDC R22, c[0x0][0x600] ;  /* 0x00018000ff167b82 */ /* 0x000e220000000800 */
[-CC-:B-1----:R-:W-:Y:S01]  /*5d90*/  SHF.R.U64 R10, R8, R12.reuse, R9.reuse ;  /* 0x0000000c080a7219 */ /* 0x182fe20000001209 */
[----:B------:R-:W-:Y:S01]  /*5da0*/  IMAD.MOV.U32 R8, RZ, RZ, -0x1 ;  /* 0xffffffffff087424 */ /* 0x000fe200078e00ff */
[----:B------:R-:W-:-:S05]  /*5db0*/  SHF.R.U32.HI R9, RZ, R12, R9 ;  /* 0x0000000cff097219 */ /* 0x000fca0000011609 */
[----:B------:R-:W1:Y:S01]  /*5dc0*/  LDC R24, c[0x0][0x648] ;  /* 0x00019200ff187b82 */ /* 0x000e620000000800 */
[-CC-:B--2---:R-:W-:Y:S02]  /*5dd0*/  SHF.R.U64 R23, R10, R14.reuse, R9.reuse ;  /* 0x0000000e0a177219 */ /* 0x184fe40000001209 */
[----:B------:R-:W-:-:S05]  /*5de0*/  SHF.R.U32.HI R6, RZ, R14, R9 ;  /* 0x0000000eff067219 */ /* 0x000fca0000011609 */
[----:B------:R-:W2:Y:S01]  /*5df0*/  LDC R26, c[0x0][0x638] ;  /* 0x00018e00ff1a7b82 */ /* 0x000ea20000000800 */
[-C--:B---3--:R-:W-:Y:S02]  /*5e00*/  SHF.L.U32 R8, R8, R27.reuse, RZ ;  /* 0x0000001b08087219 */ /* 0x088fe400000006ff */
[-CC-:B------:R-:W-:Y:S02]  /*5e10*/  SHF.R.U64 R25, R23, R27.reuse, R6.reuse ;  /* 0x0000001b17197219 */ /* 0x180fe40000001206 */
[----:B------:R-:W-:Y:S02]  /*5e20*/  LOP3.LUT R32, RZ, R8, RZ, 0x33, !PT ;  /* 0x00000008ff207212 */ /* 0x000fe400078e33ff */
[----:B------:R-:W-:Y:S01]  /*5e30*/  SHF.R.U32.HI R9, RZ, R27, R6 ;  /* 0x0000001bff097219 */ /* 0x000fe20000011606 */
[----:B------:R-:W3:Y:S01]  /*5e40*/  LDC R31, c[0x0][0x610] ;  /* 0x00018400ff1f7b82 */ /* 0x000ee20000000800 */
[----:B------:R-:W-:Y:S01]  /*5e50*/  IMAD.MOV.U32 R8, RZ, RZ, R25 ;  /* 0x000000ffff087224 */ /* 0x000fe200078e0019 */
[----:B------:R-:W-:Y:S06]  /*5e60*/  @!P0 BRA `(.L_x_169) ;  /* 0x0000000000288947 */ /* 0x000fec0003800000 */
        /* <DEDUP_REMOVED lines=10> */
.L_x_169:
[----:B------:R-:W-:Y:S02]  /*5f10*/  ISETP.NE.AND P0, PT, R2, 0x1, PT ;  /* 0x000000010200780c */ /* 0x000fe40003f05270 */
[----:B-1----:R-:W-:Y:S01]  /*5f20*/  SHF.R.U64 R6, R8, R24, R9 ;  /* 0x0000001808067219 */ /* 0x002fe20000001209 */
[----:B0-----:R-:W-:Y:S01]  /*5f30*/  VIADD R9, R22, 0xffffffff ;  /* 0xffffffff16097836 */ /* 0x001fe20000000000 */
[----:B------:R-:W-:Y:S02]  /*5f40*/  SHF.L.U32 R30, R30, R27, RZ ;  /* 0x0000001b1e1e7219 */ /* 0x000fe400000006ff */
[----:B------:R-:W-:Y:S01]  /*5f50*/  LOP3.LUT R5, R23, R32, RZ, 0xc0, !PT ;  /* 0x0000002017057212 */ /* 0x000fe200078ec0ff */
[----:B------:R-:W-:-:S04]  /*5f60*/  IMAD.MOV R8, RZ, RZ, -R6 ;  /* 0x000000ffff087224 */ /* 0x000fc800078e0a06 */
[----:B------:R-:W-:Y:S01]  /*5f70*/  IMAD R6, R30, R6, R5 ;  /* 0x000000061e067224 */ /* 0x000fe200078e0205 */
[----:B------:R-:W-:Y:S01]  /*5f80*/  LOP3.LUT R5, R10, R9, RZ, 0xc0, !PT ;  /* 0x000000090a057212 */ /* 0x000fe200078ec0ff */
[----:B------:R-:W-:Y:S02]  /*5f90*/  @P0 IMAD R3, R7, R20, R4 ;  /* 0x0000001407030224 */ /* 0x000fe400078e0204 */
[----:B--2---:R-:W-:Y:S02]  /*5fa0*/  IMAD R4, R8, R26, R25 ;  /* 0x0000001a08047224 */ /* 0x004fe400078e0219 */
[----:B---3--:R-:W-:Y:S02]  /*5fb0*/  IMAD R3, R6, R31, R3 ;  /* 0x0000001f06037224 */ /* 0x008fe400078e0203 */
[----:B------:R-:W-:Y:S02]  /*5fc0*/  IMAD R4, R4, R22, R5 ;  /* 0x0000001604047224 */ /* 0x000fe400078e0205 */
[----:B------:R-:W-:-:S02]  /*5fd0*/  IMAD.MOV.U32 R8, RZ, RZ, 0x1 ;  /* 0x00000001ff087424 */ /* 0x000fc400078e00ff */
[----:B------:R-:W-:Y:S01]  /*5fe0*/  IMAD.MOV.U32 R6, RZ, RZ, R21 ;  /* 0x000000ffff067224 */ /* 0x000fe200078e0015 */
[----:B------:R-:W-:Y:S02]  /*5ff0*/  SEL R19, R4, R3, !P0 ;  /* 0x0000000304137207 */ /* 0x000fe40004000000 */
[----:B------:R-:W-:-:S07]  /*6000*/  SEL R13, R3, R4, !P0 ;  /* 0x00000004030d7207 */ /* 0x000fce0004000000 */
.L_x_167:
[----:B------:R-:W-:-:S08]  /*6010*/  NOP ;  /* 0x0000000000007918 */ /* 0x000fd00000000000 */
[----:B------:R-:W0:-:S00]  /*6020*/  USETMAXREG.DEALLOC.CTAPOOL 0x28 ;  /* 0x00000028000079c8 */ /* 0x000e0000080e0500 */
[----:B0-----:R-:W-:-:S13]  /*6030*/  ISETP.NE.AND P0, PT, R0, RZ, PT ;  /* 0x000000ff0000720c */ /* 0x001fda0003f05270 */
[----:B------:R-:W-:Y:S05]  /*6040*/  @P0 EXIT ;  /* 0x000000000000094d */ /* 0x000fea0003800000 */
[----:B------:R-:W-:Y:S01]  /*6050*/  LOP3.LUT P0, RZ, R8, 0xff, RZ, 0xc0, !PT ;  /* 0x000000ff08ff7812 */ /* 0x000fe2000780c0ff */
[----:B------:R-:W-:Y:S02]  /*6060*/  IMAD.MOV.U32 R10, RZ, RZ, 0x1 ;  /* 0x00000001ff0a7424 */ /* 0x000fe400078e00ff */
[----:B------:R-:W-:-:S10]  /*6070*/  IMAD.MOV.U32 R9, RZ, RZ, RZ ;  /* 0x000000ffff097224 */ /* 0x000fd400078e00ff */
[----:B------:R-:W-:Y:S05]  /*6080*/  @!P0 BRA `(.L_x_170) ;  /* 0x0000000c00688947 */ /* 0x000fea0003800000 */
[----:B------:R-:W0:Y:S01]  /*6090*/  LDC R0, c[0x0][0x28c] ;  /* 0x0000a300ff007b82 */ /* 0x000e220000000800 */
[----:B------:R-:W-:Y:S01]  /*60a0*/  UMOV UR11, 0x1 ;  /* 0x00000001000b7882 */ /* 0x000fe20000000000 */
[----:B------:R-:W-:Y:S01]  /*60b0*/  ULDC UR5, c[0x0][0x658] ;  /* 0x0001960000057ab9 */ /* 0x000fe20000000800 */
[----:B------:R-:W-:Y:S01]  /*60c0*/  UMOV UR10, 0xffffffff ;  /* 0xffffffff000a7882 */ /* 0x000fe20000000000 */
[----:B------:R-:W-:Y:S01]  /*60d0*/  BSSY B0, `(.L_x_170) ;  /* 0x00000d5000007945 */ /* 0x000fe20003800000 */
[----:B------:R-:W-:Y:S01]  /*60e0*/  USHF.L.U32 UR10, UR10, UR5, URZ ;  /* 0x000000050a0a7299 */ /* 0x000fe2000800063f */
[----:B------:R-:W-:Y:S01]  /*60f0*/  LOP3.LUT R12, R18, 0x2, RZ, 0xfc, !PT ;  /* 0x00000002120c7812 */ /* 0x000fe200078efcff */
[----:B------:R-:W-:Y:S01]  /*6100*/  IMAD.MOV.U32 R10, RZ, RZ, 0x1 ;  /* 0x00000001ff0a7424 */ /* 0x000fe200078e00ff */
[----:B------:R-:W1:Y:S01]  /*6110*/  S2UR UR9, SR_CgaCtaId ;  /* 0x00000000000979c3 */ /* 0x000e620000008800 */
[----:B------:R-:W-:Y:S01]  /*6120*/  IMAD.MOV.U32 R9, RZ, RZ, RZ ;  /* 0x000000ffff097224 */ /* 0x000fe200078e00ff */
[----:B------:R-:W-:Y:S01]  /*6130*/  ULDC UR4, c[0x0][0x600] ;  /* 0x0001800000047ab9 */ /* 0x000fe20000000800 */
[----:B------:R-:W-:Y:S01]  /*6140*/  UMOV UR15, 0x5 ;  /* 0x00000005000f7882 */ /* 0x000fe20000000000 */
[----:B------:R-:W-:-:S02]  /*6150*/  UIADD3 UR4, UR4, -0x1, URZ ;  /* 0xffffffff04047890 */ /* 0x000fc4000fffe03f */
[----:B------:R-:W-:Y:S01]  /*6160*/  USHF.L.U32 UR5, UR11, UR5, URZ ;  /* 0x000000050b057299 */ /* 0x000fe2000800063f */
[----:B------:R-:W-:Y:S01]  /*6170*/  ULDC.64 UR24, c[0x0][0x198] ;  /* 0x0000660000187ab9 */ /* 0x000fe20000000a00 */
[----:B0-----:R-:W-:-:S05]  /*6180*/  VIADD R0, R0, 0x3f ;  /* 0x0000003f00007836 */ /* 0x001fca0000000000 */
[----:B------:R-:W-:Y:S01]  /*6190*/  SHF.R.S32.HI R3, RZ, 0x1f, R0 ;  /* 0x0000001fff037819 */ /* 0x000fe20000011400 */
[----:B-1----:R-:W-:-:S03]  /*61a0*/  ULOP3.LUT UR8, UR9, 0x1, URZ, 0xc0, !UPT ;  /* 0x0000000109087892 */ /* 0x002fc6000f8ec03f */
[----:B------:R-:W-:Y:S01]  /*61b0*/  LEA.HI R3, R3, R0, RZ, 0x6 ;  /* 0x0000000003037211 */ /* 0x000fe200078f30ff */
[----:B------:R-:W-:Y:S01]  /*61c0*/  USHF.R.U32.HI UR26, URZ, 0x1, UR9 ;  /* 0x000000013f1a7899 */ /* 0x000fe20008011609 */
[----:B------:R-:W-:Y:S01]  /*61d0*/  IMAD.MOV.U32 R0, RZ, RZ, 0x1 ;  /* 0x00000001ff007424 */ /* 0x000fe200078e00ff */
[----:B------:R-:W-:Y:S01]  /*61e0*/  USHF.L.U32 UR6, UR9, 0x5, URZ ;  /* 0x0000000509067899 */ /* 0x000fe2000800063f */
[--C-:B------:R-:W-:Y:S01]  /*61f0*/  SHF.R.S32.HI R8, RZ, 0x6, R3.reuse ;  /* 0x00000006ff087819 */ /* 0x100fe20000011403 */
[----:B------:R-:W-:Y:S02]  /*6200*/  USHF.L.U32 UR7, UR9, 0xb, URZ ;  /* 0x0000000b09077899 */ /* 0x000fe4000800063f */
[----:B------:R-:W-:Y:S01]  /*6210*/  ULOP3.LUT UR9, UR9, 0xfffffffe, URZ, 0xc0, !UPT ;  /* 0xfffffffe09097892 */ /* 0x000fe2000f8ec03f */
[----:B------:R-:W-:Y:S01]  /*6220*/  PRMT R3, R0, 0x7610, R3 ;  /* 0x0000761000037816 */ /* 0x000fe20000000003 */
[----:B------:R-:W-:Y:S01]  /*6230*/  UISETP.GT.U32.AND UP0, UPT, UR8, 0xffff, UPT ;  /* 0x0000ffff0800788c */ /* 0x000fe2000bf04070 */
[----:B------:R-:W-:Y:S01]  /*6240*/  VIADD R0, R8, 0x1 ;  /* 0x0000000108007836 */ /* 0x000fe20000000000 */
[----:B------:R-:W-:-:S02]  /*6250*/  USHF.L.U32 UR14, UR11, UR9, URZ ;  /* 0x000000090b0e7299 */ /* 0x000fc4000800063f */
[----:B------:R-:W-:Y:S02]  /*6260*/  ULOP3.LUT UR9, UR9, 0x1, URZ, 0xfc, !UPT ;  /* 0x0000000109097892 */ /* 0x000fe4000f8efc3f */
[----:B------:R-:W-:Y:S02]  /*6270*/  USEL UR8, UR8, 0xffff, !UP0 ;  /* 0x0000ffff08087887 */ /* 0x000fe4000c000000 */
[----:B------:R-:W-:Y:S02]  /*6280*/  ULOP3.LUT UR13, UR7, 0x800, URZ, 0xc0, !UPT ;  /* 0x00000800070d7892 */ /* 0x000fe4000f8ec03f */
[----:B------:R-:W-:Y:S02]  /*6290*/  USHF.L.U32 UR9, UR11, UR9, URZ ;  /* 0x000000090b097299 */ /* 0x000fe4000800063f */
[----:B------:R-:W-:Y:S02]  /*62a0*/  ULOP3.LUT UR8, UR8, 0xffff, URZ, 0xc0, !UPT ;  /* 0x0000ffff08087892 */ /* 0x000fe4000f8ec03f */
[----:B------:R-:W-:-:S02]  /*62b0*/  ULEA UR27, UR26, 0x100, 0xd ;  /* 0x000001001a1b7891 */ /* 0x000fc4000f8e683f */
[----:B------:R-:W-:Y:S02]  /*62c0*/  ULOP3.LUT UR6, UR6, 0x20, URZ, 0xc0, !UPT ;  /* 0x0000002006067892 */ /* 0x000fe4000f8ec03f */
[----:B------:R-:W-:Y:S02]  /*62d0*/  ULOP3.LUT UR7, URZ, UR10, URZ, 0x33, !UPT ;  /* 0x0000000a3f077292 */ /* 0x000fe4000f8e333f */
[----:B------:R-:W-:Y:S02]  /*62e0*/  ULOP3.LUT UR13, UR13, 0x10100, URZ, 0xfc, !UPT ;  /* 0x000101000d0d7892 */ /* 0x000fe4000f8efc3f */
[----:B------:R-:W-:Y:S02]  /*62f0*/  ULOP3.LUT UR14, UR14, UR9, URZ, 0xfc, !UPT ;  /* 0x000000090e0e7292 */ /* 0x000fe4000f8efc3f */
[----:B------:R-:W-:-:S12]  /*6300*/  USHF.L.U32 UR15, UR15, UR8, URZ ;  /* 0x000000080f0f7299 */ /* 0x000fd8000800063f */
.L_x_181:
[----:B------:R-:W-:-:S03]  /*6310*/  UMOV UR8, 0xffffffff ;  /* 0xffffffff00087882 */ /* 0x000fc60000000000 */
[----:B------:R-:W-:Y:S05]  /*6320*/  BRA.DIV UR8, `(.L_x_171) ;  /* 0x0000000e08a87947 */ /* 0x000fea000b800000 */
[----:B------:R-:W-:-:S13]  /*6330*/  ELECT P6, URZ, PT ;  /* 0x00000000003f782f */ /* 0x000fda00038c0000 */
.L_x_192:
[----:B------:R-:W0:Y:S01]  /*6340*/  LDC R4, c[0x0][0x28c] ;  /* 0x0000a300ff047b82 */ /* 0x000e220000000800 */
[----:B------:R-:W-:Y:S01]  /*6350*/  BSSY B1, `(.L_x_172) ;  /* 0x0000039000017945 */ /* 0x000fe20003800000 */
[----:B0-----:R-:W-:-:S13]  /*6360*/  ISETP.LT.OR P6, PT, R4, 0x1, !P6 ;  /* 0x000000010400780c */ /* 0x001fda00077c1670 */
[----:B------:R-:W-:Y:S05]  /*6370*/  @P6 BRA `(.L_x_173) ;  /* 0x0000000000d86947 */ /* 0x000fea0003800000 */
[----:B------:R-:W-:Y:S01]  /*6380*/  LEA R13, R13, UR26, 0x1 ;  /* 0x0000001a0d0d7c11 */ /* 0x000fe2000f8e08ff */
[----:B------:R-:W-:Y:S01]  /*6390*/  IMAD.MOV.U32 R21, RZ, RZ, RZ ;  /* 0x000000ffff157224 */ /* 0x000fe200078e00ff */
[----:B------:R-:W-:Y:S01]  /*63a0*/  LEA R19, R19, UR6, 0x6 ;  /* 0x0000000613137c11 */ /* 0x000fe2000f8e30ff */
[----:B------:R-:W-:Y:S02]  /*63b0*/  IMAD.MOV.U32 R4, RZ, RZ, R0 ;  /* 0x000000ffff047224 */ /* 0x000fe400078e0000 */
[----:B------:R-:W-:Y:S02]  /*63c0*/  IMAD.MOV.U32 R5, RZ, RZ, R10 ;  /* 0x000000ffff057224 */ /* 0x000fe400078e000a */
[----:B------:R-:W-:Y:S02]  /*63d0*/  IMAD.MOV.U32 R7, RZ, RZ, R9 ;  /* 0x000000ffff077224 */ /* 0x000fe400078e0009 */
[----:B------:R-:W-:-:S07]  /*63e0*/  IMAD.SHL.U32 R15, R13, 0x80, RZ ;  /* 0x000000800d0f7824 */ /* 0x000fce00078e00ff */
.L_x_176:
[----:B------:R-:W0:Y:S01]  /*63f0*/  S2R R14, SR_CgaCtaId ;  /* 0x00000000000e7919 */ /* 0x000e220000008800 */
[----:B------:R-:W-:Y:S02]  /*6400*/  MOV R13, 0x400 ;  /* 0x00000400000d7802 */ /* 0x000fe40000000f00 */
[----:B------:R-:W-:Y:S02]  /*6410*/  ISETP.NE.AND P1, PT, R11, RZ, PT ;  /* 0x000000ff0b00720c */ /* 0x000fe40003f25270 */
[----:B0-----:R-:W-:Y:S02]  /*6420*/  LEA R22, R14, R13, 0x18 ;  /* 0x0000000d0e167211 */ /* 0x001fe400078ec0ff */
[----:B------:R-:W-:-:S09]  /*6430*/  SHF.L.U32 R13, R5, 0x1f, RZ ;  /* 0x0000001f050d7819 */ /* 0x000fd200000006ff */
[----:B------:R-:W0:Y:S01]  /*6440*/  @!P1 LDC R14, c[0x0][0x500] ;  /* 0x00014000ff0e9b82 */ /* 0x000e220000000800 */
[----:B------:R-:W-:-:S04]  /*6450*/  IMAD R20, R7, 0x8, R22 ;  /* 0x0000000807147824 */ /* 0x000fc800078e0216 */
[----:B------:R-:W1:Y:S02]  /*6460*/  SYNCS.PHASECHK.TRANS64.TRYWAIT P0, [R20+URZ+0x20], R13 ;  /* 0x0000200d140075a7 */ /* 0x000e64000800017f */
[----:B-1----:R-:W-:Y:S05]  /*6470*/  @!P0 BRA `(.L_x_174) ;  /* 0x0000000c00748947 */ /* 0x002fea0003800000 */
.L_x_193:
[----:B-1----:R-:W-:Y:S01]  /*6480*/  PRMT R13, R12, 0x9910, RZ ;  /* 0x000099100c0d7816 */ /* 0x002fe200000000ff */
[----:B0-----:R0:W-:Y:S03]  /*6490*/  @!P1 SYNCS.ARRIVE.TRANS64 RZ, [R20+URZ], R14 ;  /* 0x0000000e14ff99a7 */ /* 0x0011e6000800003f */
[----:B------:R-:W-:-:S13]  /*64a0*/  ISETP.NE.AND P0, PT, R13, 0x2, PT ;  /* 0x000000020d00780c */ /* 0x000fda0003f05270 */
[----:B0-----:R-:W-:Y:S05]  /*64b0*/  @P0 BRA `(.L_x_175) ;  /* 0x0000000000040947 */ /* 0x001fea0003800000 */
[----:B------:R-:W-:Y:S01]  /*64c0*/  BPT.TRAP 0x1 ;  /* 0x000000040000795c */ /* 0x000fe20000300000 */
.L_x_175:
[----:B------:R-:W-:Y:S01]  /*64d0*/  R2UR UR11, R7 ;  /* 0x00000000070b72ca */ /* 0x000fe200000e0000 */
[----:B------:R-:W-:Y:S01]  /*64e0*/  VIADD R4, R4, 0xffffffff ;  /* 0xffffffff04047836 */ /* 0x000fe20000000000 */
[----:B------:R-:W-:Y:S01]  /*64f0*/  R2UR UR21, R22 ;  /* 0x00000000161572ca */ /* 0x000fe200000e0000 */
[----:B------:R-:W-:Y:S01]  /*6500*/  UIADD3 UR16, UP0, UR24, 0xf0, URZ ;  /* 0x000000f018107890 */ /* 0x000fe2000ff1e03f */
[----:B------:R-:W-:Y:S01]  /*6510*/  R2UR UR22, R15 ;  /* 0x000000000f1672ca */ /* 0x000fe200000e0000 */
[----:B------:R-:W-:Y:S01]  /*6520*/  UIADD3 UR30, UP1, UR24, 0x1f0, URZ ;  /* 0x000001f0181e7890 */ /* 0x000fe2000ff3e03f */
[----:B------:R-:W-:Y:S01]  /*6530*/  R2UR UR9, R20 ;  /* 0x00000000140972ca */ /* 0x000fe200000e0000 */
[----:B------:R-:W-:Y:S01]  /*6540*/  UIADD3.X UR17, URZ, UR25, URZ, UP0, !UPT ;  /* 0x000000193f117290 */ /* 0x000fe200087fe43f */
[----:B------:R-:W-:Y:S01]  /*6550*/  R2UR UR10, R21 ;  /* 0x00000000150a72ca */ /* 0x000fe200000e0000 */
[----:B------:R-:W-:Y:S01]  /*6560*/  UPRMT UR20, URZ, 0x5410, UR15 ;  /* 0x000054103f147896 */ /* 0x000fe2000800000f */
[----:B------:R-:W-:Y:S01]  /*6570*/  R2UR UR12, R6 ;  /* 0x00000000060c72ca */ /* 0x000fe200000e0000 */
[----:B------:R-:W-:Y:S01]  /*6580*/  VIADD R7, R7, 0x1 ;  /* 0x0000000107077836 */ /* 0x000fe20000000000 */
[----:B------:R-:W-:Y:S01]  /*6590*/  R2UR UR23, R19 ;  /* 0x00000000131772ca */ /* 0x000fe200000e0000 */
[----:B------:R-:W-:Y:S01]  /*65a0*/  ULEA UR8, UR11, UR27, 0xe ;  /* 0x0000001b0b087291 */ /* 0x000fe2000f8e703f */
[----:B------:R-:W-:Y:S01]  /*65b0*/  ISETP.GT.AND P1, PT, R4, 0x1, PT ;  /* 0x000000010400780c */ /* 0x000fe20003f24270 */
[----:B------:R-:W-:Y:S01]  /*65c0*/  ULEA UR11, UR11, UR13, 0xc ;  /* 0x0000000d0b0b7291 */ /* 0x000fe2000f8e603f */
[----:B------:R-:W-:Y:S01]  /*65d0*/  ISETP.NE.AND P0, PT, R7, 0x4, PT ;  /* 0x000000040700780c */ /* 0x000fe20003f05270 */
[----:B------:R-:W-:Y:S01]  /*65e0*/  UIADD3 UR8, UR21, UR8, URZ ;  /* 0x0000000815087290 */ /* 0x000fe2000fffe03f */
[----:B------:R-:W-:Y:S01]  /*65f0*/  VIADD R21, R21, 0x40 ;  /* 0x0000004015157836 */ /* 0x000fe20000000000 */
[----:B------:R-:W-:Y:S01]  /*6600*/  UIADD3 UR21, UR21, UR11, URZ ;  /* 0x0000000b15157290 */ /* 0x000fe2000fffe03f */
[----:B------:R-:W-:Y:S01]  /*6610*/  SEL R14, RZ, 0x1, P0 ;  /* 0x00000001ff0e7807 */ /* 0x000fe20000000000 */
[----:B------:R-:W-:Y:S01]  /*6620*/  UPRMT UR28, URZ, 0x5410, UR14 ;  /* 0x000054103f1c7896 */ /* 0x000fe2000800000e */
[----:B------:R-:W-:Y:S01]  /*6630*/  SEL R7, R7, RZ, P0 ;  /* 0x000000ff07077207 */ /* 0x000fe20000000000 */
[----:B------:R-:W-:Y:S01]  /*6640*/  UIADD3.X UR31, URZ, UR25, URZ, UP1, !UPT ;  /* 0x000000193f1f7290 */ /* 0x000fe20008ffe43f */
[----:B------:R-:W-:Y:S01]  /*6650*/  LOP3.LUT R5, R5, R14, RZ, 0x3c, !PT ;  /* 0x0000000e05057212 */ /* 0x000fe200078e3cff */
[----:B------:R-:W-:Y:S01]  /*6660*/  UMOV UR18, 0x0 ;  /* 0x0000000000127882 */ /* 0x000fe20000000000 */
[----:B------:R-:W-:Y:S01]  /*6670*/  UMOV UR19, 0x10000000 ;  /* 0x1000000000137882 */ /* 0x000fe20000000000 */
[----:B------:R-:W-:-:S02]  /*6680*/  UMOV UR11, UR22 ;  /* 0x00000016000b7c82 */ /* 0x000fc40008000000 */
[----:B------:R0:W-:Y:S02]  /*6690*/  UTMALDG.3D.MULTICAST [UR8], [UR16], UR20, desc[UR18] ;  /* 0x00001208100073b4 */ /* 0x0001e40008011814 */
[----:B0-----:R-:W-:Y:S01]  /*66a0*/  UMOV UR8, UR21 ;  /* 0x0000001500087c82 */ /* 0x001fe20008000000 */
[----:B------:R-:W-:Y:S02]  /*66b0*/  UMOV UR11, UR23 ;  /* 0x00000017000b7c82 */ /* 0x000fe40008000000 */
[----:B------:R0:W-:Y:S02]  /*66c0*/  UTMALDG.3D.MULTICAST [UR8], [UR30], UR28, desc[UR18] ;  /* 0x000012081e0073b4 */ /* 0x0001e4000801181c */
[----:B0-----:R-:W-:Y:S05]  /*66d0*/  @P1 BRA `(.L_x_176) ;  /* 0xfffffffc00441947 */ /* 0x001fea000383ffff */
.L_x_173:
[----:B------:R-:W-:Y:S05]  /*66e0*/  BSYNC B1 ;  /* 0x0000000000017941 */ /* 0x000fea0003800000 */
.L_x_172:
[----:B------:R-:W-:Y:S01]  /*66f0*/  LOP3.LUT P1, RZ, R3, 0xff, RZ, 0xc0, !PT ;  /* 0x000000ff03ff7812 */ /* 0x000fe2000782c0ff */
[----:B------:R-:W-:Y:S01]  /*6700*/  IMAD.IADD R9, R8, 0x1, R9 ;  /* 0x0000000108097824 */ /* 0x000fe200078e0209 */
[----:B------:R-:W-:Y:S01]  /*6710*/  IADD3 R16, P2, R16, UR36, RZ ;  /* 0x0000002410107c10 */ /* 0x000fe2000ff5e0ff */
[----:B------:R-:W-:Y:S01]  /*6720*/  ULDC.64 UR8, c[0x0][0x650] ;  /* 0x0001940000087ab9 */ /* 0x000fe20000000a00 */
[----:B------:R-:W-:Y:S01]  /*6730*/  BSSY B1, `(.L_x_177) ;  /* 0x000006c000017945 */ /* 0x000fe20003800000 */
[----:B------:R-:W-:Y:S01]  /*6740*/  IMAD.MOV.U32 R13, RZ, RZ, -0x1 ;  /* 0xffffffffff0d7424 */ /* 0x000fe200078e00ff */
[----:B------:R-:W-:Y:S01]  /*6750*/  SHF.R.U32.HI R3, RZ, 0x2, R9 ;  /* 0x00000002ff037819 */ /* 0x000fe20000011609 */
[----:B------:R-:W-:Y:S01]  /*6760*/  IMAD.MOV.U32 R19, RZ, RZ, -0x1 ;  /* 0xffffffffff137424 */ /* 0x000fe200078e00ff */
[----:B------:R-:W-:Y:S01]  /*6770*/  ISETP.GT.U32.AND P0, PT, R9, 0x3, PT ;  /* 0x000000030900780c */ /* 0x000fe20003f04070 */
[----:B------:R-:W-:Y:S01]  /*6780*/  IMAD.MOV.U32 R6, RZ, RZ, -0x1 ;  /* 0xffffffffff067424 */ /* 0x000fe200078e00ff */
[----:B------:R-:W-:-:S02]  /*6790*/  LOP3.LUT R3, R3, 0x1, RZ, 0xc0, !PT ;  /* 0x0000000103037812 */ /* 0x000fc400078ec0ff */
[----:B------:R-:W-:Y:S01]  /*67a0*/  ISETP.LT.U32.AND P0, PT, R8, 0x4, P0 ;  /* 0x000000040800780c */ /* 0x000fe20000701070 */
[----:B------:R-:W0:Y:S01]  /*67b0*/  @P1 S2R R5, SR_CgaCtaId ;  /* 0x0000000000051919 */ /* 0x000e220000008800 */
[----:B------:R-:W-:Y:S02]  /*67c0*/  @P1 MOV R4, 0x400 ;  /* 0x0000040000041802 */ /* 0x000fe40000000f00 */
[----:B------:R-:W-:Y:S02]  /*67d0*/  IADD3.X R17, R17, UR42, RZ, P2, !PT ;  /* 0x0000002a11117c10 */ /* 0x000fe400097fe4ff */
[----:B------:R-:W-:Y:S02]  /*67e0*/  ISETP.GE.U32.AND P2, PT, R16, UR8, PT ;  /* 0x0000000810007c0c */ /* 0x000fe4000bf46070 */
[----:B------:R-:W-:Y:S02]  /*67f0*/  LOP3.LUT R9, R9, 0x3, RZ, 0xc0, !PT ;  /* 0x0000000309097812 */ /* 0x000fe400078ec0ff */
[----:B0-----:R-:W-:-:S04]  /*6800*/  @P1 LEA R4, R5, R4, 0x18 ;  /* 0x0000000405041211 */ /* 0x001fc800078ec0ff */
[----:B------:R0:W-:Y:S01]  /*6810*/  @P1 SYNCS.ARRIVE.TRANS64.A1T0 RZ, [R4+URZ+0x58], RZ ;  /* 0x000058ff04ff19a7 */ /* 0x0001e2000810003f */
[----:B------:R-:W-:Y:S02]  /*6820*/  ISETP.NE.U32.AND P1, PT, R3, 0x1, PT ;  /* 0x000000010300780c */ /* 0x000fe40003f25070 */
[----:B------:R-:W-:Y:S02]  /*6830*/  SEL R3, RZ, 0x1, !P0 ;  /* 0x00000001ff037807 */ /* 0x000fe40004000000 */
[----:B------:R-:W-:Y:S02]  /*6840*/  ISETP.GE.U32.AND.EX P0, PT, R17, UR9, PT, P2 ;  /* 0x0000000911007c0c */ /* 0x000fe4000bf06120 */
[----:B------:R-:W-:-:S04]  /*6850*/  ISETP.GT.U32.AND P1, PT, R8, 0x3, !P1 ;  /* 0x000000030800780c */ /* 0x000fc80004f24070 */
[----:B0-----:R-:W-:-:S04]  /*6860*/  SEL R4, RZ, 0x1, !P1 ;  /* 0x00000001ff047807 */ /* 0x001fc80004800000 */
[--C-:B------:R-:W-:Y:S02]  /*6870*/  LOP3.LUT R10, R4, R10, R3.reuse, 0x96, !PT ;  /* 0x0000000a040a7212 */ /* 0x100fe400078e9603 */
[----:B------:R-:W-:Y:S02]  /*6880*/  PRMT R4, RZ, 0x7610, R4 ;  /* 0x00007610ff047816 */ /* 0x000fe40000000004 */
[----:B------:R-:W-:Y:S01]  /*6890*/  PRMT R3, RZ, 0x7610, R3 ;  /* 0x00007610ff037816 */ /* 0x000fe20000000003 */
[----:B------:R-:W-:Y:S06]  /*68a0*/  @P0 BRA `(.L_x_178) ;  /* 0x0000000400500947 */ /* 0x000fec0003800000 */
[----:B------:R-:W0:Y:S01]  /*68b0*/  S2R R15, SR_CTAID.X ;  /* 0x00000000000f7919 */ /* 0x000e220000002500 */
[----:B------:R-:W-:Y:S01]  /*68c0*/  ULDC.64 UR8, c[0x0][0x628] ;  /* 0x00018a0000087ab9 */ /* 0x000fe20000000a00 */
[----:B------:R-:W1:Y:S01]  /*68d0*/  LDC R20, c[0x0][0x144] ;  /* 0x00005100ff147b82 */ /* 0x000e620000000800 */
[----:B------:R-:W-:Y:S01]  /*68e0*/  ISETP.NE.U32.AND P0, PT, RZ, UR8, PT ;  /* 0x00000008ff007c0c */ /* 0x000fe2000bf05070 */
[----:B------:R-:W2:Y:S01]  /*68f0*/  S2R R13, SR_CTAID.Y ;  /* 0x00000000000d7919 */ /* 0x000ea20000002600 */
[----:B------:R-:W-:Y:S01]  /*6900*/  ULDC UR10, c[0x0][0x150] ;  /* 0x00005400000a7ab9 */ /* 0x000fe20000000800 */
[----:B------:R-:W-:Y:S01]  /*6910*/  ULDC UR11, c[0x0][0x630] ;  /* 0x00018c00000b7ab9 */ /* 0x000fe20000000800 */
[----:B------:R-:W-:Y:S01]  /*6920*/  ISETP.NE.AND.EX P0, PT, RZ, UR9, PT, P0 ;  /* 0x00000009ff007c0c */ /* 0x000fe2000bf05300 */
[----:B------:R-:W-:Y:S01]  /*6930*/  IMAD.MOV.U32 R4, RZ, RZ, R16 ;  /* 0x000000ffff047224 */ /* 0x000fe200078e0010 */
[----:B0-----:R-:W-:-:S05]  /*6940*/  I2FP.F32.U32 R5, R15 ;  /* 0x0000000f00057245 */ /* 0x001fca0000201000 */
[----:B------:R-:W-:Y:S01]  /*6950*/  FMUL R21, R5, UR10 ;  /* 0x0000000a05157c20 */ /* 0x000fe20008400000 */
[----:B------:R-:W-:-:S05]  /*6960*/  IMAD.MOV.U32 R5, RZ, RZ, R17 ;  /* 0x000000ffff057224 */ /* 0x000fca00078e0011 */
[----:B--2---:R-:W-:Y:S05]  /*6970*/  @!P0 BRA `(.L_x_179) ;  /* 0x0000000000288947 */ /* 0x004fea0003800000 */
[----:B------:R-:W-:Y:S02]  /*6980*/  ULDC UR10, c[0x0][0x634] ;  /* 0x00018d00000a7ab9 */ /* 0x000fe40000000800 */
[----:B------:R-:W-:-:S05]  /*6990*/  IADD3 R5, P0, R16, UR10, RZ ;  /* 0x0000000a10057c10 */ /* 0x000fca000ff1e0ff */
[----:B------:R-:W-:-:S04]  /*69a0*/  IMAD.X R19, RZ, RZ, R17, P0 ;  /* 0x000000ffff137224 */ /* 0x000fc800000e0611 */
[----:B------:R-:W-:-:S04]  /*69b0*/  IMAD.WIDE.U32 R6, R19, UR8, RZ ;  /* 0x0000000813067c25 */ /* 0x000fc8000f8e00ff */
[----:B------:R-:W-:-:S04]  /*69c0*/  IMAD.WIDE.U32 R6, P0, R5, UR9, R6 ;  /* 0x0000000905067c25 */ /* 0x000fc8000f800006 */
[----:B------:R-:W-:-:S04]  /*69d0*/  IMAD.WIDE.U32 R4, R5, UR8, RZ ;  /* 0x0000000805047c25 */ /* 0x000fc8000f8e00ff */
[----:B------:R-:W-:Y:S01]  /*69e0*/  IMAD.MOV.U32 R4, RZ, RZ, R7 ;  /* 0x000000ffff047224 */ /* 0x000fe200078e0007 */
[----:B------:R-:W-:Y:S01]  /*69f0*/  IADD3 RZ, P1, R5, R6, RZ ;  /* 0x0000000605ff7210 */ /* 0x000fe20007f3e0ff */
[----:B------:R-:W-:-:S04]  /*6a00*/  IMAD.X R5, RZ, RZ, RZ, P0 ;  /* 0x000000ffff057224 */ /* 0x000fc800000e06ff */
[----:B------:R-:W-:-:S08]  /*6a10*/  IMAD.WIDE.U32.X R4, R19, UR9, R4, P1 ;  /* 0x0000000913047c25 */ /* 0x000fd000088e0404 */
.L_x_179:
[--C-:B------:R-:W-:Y:S01]  /*6a20*/  SHF.R.U64 R14, R4, UR11, R5.reuse ;  /* 0x0000000b040e7c19 */ /* 0x100fe20008001205 */
[----:B------:R-:W0:Y:S01]  /*6a30*/  F2I.U32.TRUNC.NTZ R21, R21 ;  /* 0x0000001500157305 */ /* 0x000e22000020f000 */
[----:B------:R-:W-:Y:S01]  /*6a40*/  SHF.R.U32.HI R4, RZ, UR11, R5 ;  /* 0x0000000bff047c19 */ /* 0x000fe20008011605 */
[----:B------:R-:W-:Y:S01]  /*6a50*/  ULDC.64 UR8, c[0x0][0x620] ;  /* 0x0001880000087ab9 */ /* 0x000fe20000000a00 */
[----:B------:R-:W-:Y:S01]  /*6a60*/  IADD3 R7, P0, RZ, -R14, RZ ;  /* 0x8000000eff077210 */ /* 0x000fe20007f1e0ff */
[----:B------:R-:W-:Y:S01]  /*6a70*/  ULDC.64 UR10, c[0x0][0x640] ;  /* 0x00019000000a7ab9 */ /* 0x000fe20000000a00 */
[----:B------:R-:W2:Y:S03]  /*6a80*/  LDC R22, c[0x0][0x148] ;  /* 0x00005200ff167b82 */ /* 0x000ea60000000800 */
[----:B------:R-:W-:Y:S01]  /*6a90*/  IMAD.X R4, RZ, RZ, ~R4, P0 ;  /* 0x000000ffff047224 */ /* 0x000fe200000e0e04 */
[----:B------:R-:W-:-:S03]  /*6aa0*/  ISETP.NE.U32.AND P0, PT, RZ, UR10, PT ;  /* 0x0000000aff007c0c */ /* 0x000fc6000bf05070 */
[----:B------:R-:W-:Y:S01]  /*6ab0*/  IMAD R6, R4, UR8, RZ ;  /* 0x0000000804067c24 */ /* 0x000fe2000f8e02ff */
[----:B------:R-:W-:Y:S01]  /*6ac0*/  ISETP.NE.AND.EX P0, PT, RZ, UR11, PT, P0 ;  /* 0x0000000bff007c0c */ /* 0x000fe2000bf05300 */
[----:B------:R-:W-:Y:S01]  /*6ad0*/  IMAD.WIDE.U32 R4, R7, UR8, R16 ;  /* 0x0000000807047c25 */ /* 0x000fe2000f8e0010 */
[----:B------:R-:W-:-:S03]  /*6ae0*/  ULDC UR8, c[0x0][0x618] ;  /* 0x0001860000087ab9 */ /* 0x000fc60000000800 */
[----:B------:R-:W-:Y:S01]  /*6af0*/  IMAD R7, R7, UR9, R6 ;  /* 0x0000000907077c24 */ /* 0x000fe2000f8e0206 */
[----:B------:R-:W-:Y:S01]  /*6b00*/  ULDC UR9, c[0x0][0x154] ;  /* 0x0000550000097ab9 */ /* 0x000fe20000000800 */
[----:B0-----:R-:W-:Y:S02]  /*6b10*/  IMAD.MOV R6, RZ, RZ, -R21 ;  /* 0x000000ffff067224 */ /* 0x001fe400078e0a15 */
[----:B------:R-:W-:Y:S02]  /*6b20*/  IMAD.IADD R5, R5, 0x1, R7 ;  /* 0x0000000105057824 */ /* 0x000fe400078e0207 */
[----:B-1----:R-:W-:Y:S01]  /*6b30*/  IMAD R15, R20, R6, R15 ;  /* 0x00000006140f7224 */ /* 0x002fe200078e020f */
[----:B------:R-:W-:Y:S02]  /*6b40*/  I2FP.F32.U32 R6, R13 ;  /* 0x0000000d00067245 */ /* 0x000fe40000201000 */
[--C-:B------:R-:W-:Y:S02]  /*6b50*/  SHF.R.U64 R19, R4, UR8, R5.reuse ;  /* 0x0000000804137c19 */ /* 0x100fe40008001205 */
[----:B------:R-:W-:Y:S01]  /*6b60*/  SHF.R.U32.HI R4, RZ, UR8, R5 ;  /* 0x00000008ff047c19 */ /* 0x000fe20008011605 */
[----:B------:R-:W-:Y:S01]  /*6b70*/  FMUL R6, R6, UR9 ;  /* 0x0000000906067c20 */ /* 0x000fe20008400000 */
[----:B------:R-:W-:-:S02]  /*6b80*/  ULDC UR8, c[0x0][0x608] ;  /* 0x0001820000087ab9 */ /* 0x000fc40000000800 */
[--C-:B------:R-:W-:Y:S01]  /*6b90*/  SHF.R.U64 R21, R19, UR8, R4.reuse ;  /* 0x0000000813157c19 */ /* 0x100fe20008001204 */
[----:B------:R0:W1:Y:S01]  /*6ba0*/  F2I.U32.TRUNC.NTZ R24, R6 ;  /* 0x0000000600187305 */ /* 0x000062000020f000 */
[----:B------:R-:W-:Y:S01]  /*6bb0*/  SHF.R.U32.HI R4, RZ, UR8, R4 ;  /* 0x00000008ff047c19 */ /* 0x000fe20008011604 */
[----:B------:R-:W-:-:S03]  /*6bc0*/  ULDC UR8, c[0x0][0x658] ;  /* 0x0001960000087ab9 */ /* 0x000fc60000000800 */
[--C-:B------:R-:W-:Y:S02]  /*6bd0*/  SHF.R.U64 R20, R21, UR8, R4.reuse ;  /* 0x0000000815147c19 */ /* 0x100fe40008001204 */
[----:B------:R-:W-:-:S03]  /*6be0*/  SHF.R.U32.HI R23, RZ, UR8, R4 ;  /* 0x00000008ff177c19 */ /* 0x000fc60008011604 */
[----:B------:R-:W-:Y:S02]  /*6bf0*/  IMAD.MOV.U32 R4, RZ, RZ, R20 ;  /* 0x000000ffff047224 */ /* 0x000fe400078e0014 */
[----:B------:R-:W-:Y:S01]  /*6c00*/  IMAD.MOV.U32 R5, RZ, RZ, R23 ;  /* 0x000000ffff057224 */ /* 0x000fe200078e0017 */
[----:B0-----:R-:W-:Y:S06]  /*6c10*/  @!P0 BRA `(.L_x_180) ;  /* 0x0000000000288947 */ /* 0x001fec0003800000 */
        /* <DEDUP_REMOVED lines=10> */
.L_x_180:
[----:B------:R-:W-:Y:S01]  /*6cc0*/  ISETP.NE.AND P0, PT, R2, 0x1, PT ;  /* 0x000000010200780c */ /* 0x000fe20003f05270 */
[----:B------:R-:W-:Y:S01]  /*6cd0*/  ULDC UR8, c[0x0][0x648] ;  /* 0x0001920000087ab9 */ /* 0x000fe20000000800 */
[----:B------:R-:W-:Y:S01]  /*6ce0*/  LOP3.LUT R21, R21, UR7, RZ, 0xc0, !PT ;  /* 0x0000000715157c12 */ /* 0x000fe2000f8ec0ff */
[----:B-1----:R-:W-:Y:S01]  /*6cf0*/  IMAD.MOV R24, RZ, RZ, -R24 ;  /* 0x000000ffff187224 */ /* 0x002fe200078e0a18 */
[----:B------:R-:W-:Y:S01]  /*6d00*/  SHF.R.U64 R4, R4, UR8, R5 ;  /* 0x0000000804047c19 */ /* 0x000fe20008001205 */
[----:B------:R-:W-:Y:S01]  /*6d10*/  ULDC UR8, c[0x0][0x638] ;  /* 0x00018e0000087ab9 */ /* 0x000fe20000000800 */
[----:B------:R-:W-:Y:S01]  /*6d20*/  LOP3.LUT R19, R19, UR4, RZ, 0xc0, !PT ;  /* 0x0000000413137c12 */ /* 0x000fe2000f8ec0ff */
[----:B------:R-:W-:Y:S01]  /*6d30*/  ULDC UR9, c[0x0][0x610] ;  /* 0x0001840000097ab9 */ /* 0x000fe20000000800 */
[----:B------:R-:W-:Y:S02]  /*6d40*/  IMAD.MOV.U32 R6, RZ, RZ, R14 ;  /* 0x000000ffff067224 */ /* 0x000fe400078e000e */
[----:B------:R-:W-:-:S02]  /*6d50*/  IMAD.MOV R5, RZ, RZ, -R4 ;  /* 0x000000ffff057224 */ /* 0x000fc400078e0a04 */
[----:B------:R-:W-:Y:S02]  /*6d60*/  IMAD R4, R4, UR5, R21 ;  /* 0x0000000504047c24 */ /* 0x000fe4000f8e0215 */
[----:B--2---:R-:W-:Y:S02]  /*6d70*/  @P0 IMAD R15, R22, R24, R13 ;  /* 0x00000018160f0224 */ /* 0x004fe400078e020d */
[----:B------:R-:W-:Y:S01]  /*6d80*/  IMAD R20, R5, UR8, R20 ;  /* 0x0000000805147c24 */ /* 0x000fe2000f8e0214 */
[----:B------:R-:W-:Y:S01]  /*6d90*/  ULDC UR8, c[0x0][0x600] ;  /* 0x0001800000087ab9 */ /* 0x000fe20000000800 */
[----:B------:R-:W-:Y:S02]  /*6da0*/  IMAD R15, R4, UR9, R15 ;  /* 0x00000009040f7c24 */ /* 0x000fe4000f8e020f */
[----:B------:R-:W-:Y:S02]  /*6db0*/  IMAD R20, R20, UR8, R19 ;  /* 0x0000000814147c24 */ /* 0x000fe4000f8e0213 */
[----:B------:R-:W-:-:S03]  /*6dc0*/  IMAD.MOV.U32 R4, RZ, RZ, 0x1 ;  /* 0x00000001ff047424 */ /* 0x000fc600078e00ff */
[----:B------:R-:W-:Y:S02]  /*6dd0*/  SEL R19, R20, R15, !P0 ;  /* 0x0000000f14137207 */ /* 0x000fe40004000000 */
[----:B------:R-:W-:-:S07]  /*6de0*/  SEL R13, R15, R20, !P0 ;  /* 0x000000140f0d7207 */ /* 0x000fce0004000000 */
.L_x_178:
[----:B------:R-:W-:Y:S05]  /*6df0*/  BSYNC B1 ;  /* 0x0000000000017941 */ /* 0x000fea0003800000 */
.L_x_177:
[----:B------:R-:W-:-:S13]  /*6e00*/  LOP3.LUT P0, RZ, R4, 0xff, RZ, 0xc0, !PT ;  /* 0x000000ff04ff7812 */ /* 0x000fda000780c0ff */
[----:B------:R-:W-:Y:S05]  /*6e10*/  @P0 BRA `(.L_x_181) ;  /* 0xfffffff4003c0947 */ /* 0x000fea000383ffff */
[----:B------:R-:W-:Y:S05]  /*6e20*/  BSYNC B0 ;  /* 0x0000000000007941 */ /* 0x000fea0003800000 */
.L_x_170:
[----:B------:R-:W-:-:S03]  /*6e30*/  UMOV UR8, 0xffffffff ;  /* 0xffffffff00087882 */ /* 0x000fc60000000000 */
[----:B------:R-:W-:Y:S05]  /*6e40*/  BRA.DIV UR8, `(.L_x_182) ;  /* 0x0000000608147947 */ /* 0x000fea000b800000 */
[----:B------:R-:W-:-:S13]  /*6e50*/  ELECT P6, URZ, PT ;  /* 0x00000000003f782f */ /* 0x000fda00038c0000 */
.L_x_196:
[----:B------:R-:W-:Y:S04]  /*6e60*/  BSSY B0, `(.L_x_183) ;  /* 0x000002b000007945 */ /* 0x000fe80003800000 */
[----:B------:R-:W-:Y:S05]  /*6e70*/  @!P6 BRA `(.L_x_184) ;  /* 0x0000000000a4e947 */ /* 0x000fea0003800000 */
[----:B------:R-:W-:-:S04]  /*6e80*/  LOP3.LUT R18, R18, 0x2, RZ, 0xfc, !PT ;  /* 0x0000000212127812 */ /* 0x000fc800078efcff */
[----:B------:R-:W-:-:S13]  /*6e90*/  ISETP.NE.AND P0, PT, R18, 0x3, PT ;  /* 0x000000031200780c */ /* 0x000fda0003f05270 */
[----:B------:R-:W-:Y:S05]  /*6ea0*/  @!P0 BRA `(.L_x_185) ;  /* 0x0000000000048947 */ /* 0x000fea0003800000 */
[----:B------:R-:W-:Y:S01]  /*6eb0*/  BPT.TRAP 0x1 ;  /* 0x000000040000795c */ /* 0x000fe20000300000 */
.L_x_185:
[----:B------:R-:W0:Y:S01]  /*6ec0*/  S2R R3, SR_CgaCtaId ;  /* 0x0000000000037919 */ /* 0x000e220000008800 */
[----:B------:R-:W-:Y:S02]  /*6ed0*/  MOV R0, 0x400 ;  /* 0x0000040000007802 */ /* 0x000fe40000000f00 */
[----:B------:R-:W-:Y:S02]  /*6ee0*/  SHF.L.U32 R2, R10, 0x1f, RZ ;  /* 0x0000001f0a027819 */ /* 0x000fe400000006ff */
[----:B0-----:R-:W-:-:S05]  /*6ef0*/  LEA R0, R3, R0, 0x18 ;  /* 0x0000000003007211 */ /* 0x001fca00078ec0ff */
[----:B------:R-:W-:-:S04]  /*6f00*/  VIADD R0, R0, 0x20 ;  /* 0x0000002000007836 */ /* 0x000fc80000000000 */
[C---:B------:R-:W-:Y:S02]  /*6f10*/  IMAD R5, R9.reuse, 0x8, R0 ;  /* 0x0000000809057824 */ /* 0x040fe400078e0200 */
[----:B------:R-:W-:Y:S02]  /*6f20*/  VIADD R9, R9, 0x1 ;  /* 0x0000000109097836 */ /* 0x000fe40000000000 */
[----:B------:R-:W0:Y:S03]  /*6f30*/  SYNCS.PHASECHK.TRANS64.TRYWAIT P0, [R5+URZ], R2 ;  /* 0x00000002050075a7 */ /* 0x000e26000800017f */
[----:B------:R-:W-:-:S04]  /*6f40*/  ISETP.NE.AND P1, PT, R9, 0x4, PT ;  /* 0x000000040900780c */ /* 0x000fc80003f25270 */
[----:B------:R-:W-:Y:S02]  /*6f50*/  SEL R3, RZ, 0x1, P1 ;  /* 0x00000001ff037807 */ /* 0x000fe40000800000 */
[----:B------:R-:W-:Y:S02]  /*6f60*/  SEL R9, R9, RZ, P1 ;  /* 0x000000ff09097207 */ /* 0x000fe40000800000 */
[----:B------:R-:W-:-:S03]  /*6f70*/  LOP3.LUT R10, R10, R3, RZ, 0x3c, !PT ;  /* 0x000000030a0a7212 */ /* 0x000fc600078e3cff */
[----:B------:R-:W-:Y:S01]  /*6f80*/  IMAD R7, R9, 0x8, R0 ;  /* 0x0000000809077824 */ /* 0x000fe200078e0200 */
[----:B------:R-:W-:Y:S01]  /*6f90*/  SHF.L.U32 R4, R10, 0x1f, RZ ;  /* 0x0000001f0a047819 */ /* 0x000fe200000006ff */
[----:B0-----:R-:W-:Y:S06]  /*6fa0*/  @!P0 BRA `(.L_x_186) ;  /* 0x0000000000dc8947 */ /* 0x001fec0003800000 */
.L_x_197:
[----:B------:R-:W1:Y:S01]  /*6fb0*/  SYNCS.PHASECHK.TRANS64.TRYWAIT P0, [R7+URZ], R4 ;  /* 0x00000004070075a7 */ /* 0x000e62000800017f */
[----:B0-----:R-:W-:-:S05]  /*6fc0*/  VIADD R2, R9, 0x1 ;  /* 0x0000000109027836 */ /* 0x001fca0000000000 */
[----:B------:R-:W-:-:S04]  /*6fd0*/  ISETP.NE.AND P1, PT, R2, 0x4, PT ;  /* 0x000000040200780c */ /* 0x000fc80003f25270 */
[----:B------:R-:W-:Y:S02]  /*6fe0*/  SEL R3, RZ, 0x1, P1 ;  /* 0x00000001ff037807 */ /* 0x000fe40000800000 */
[----:B------:R-:W-:Y:S02]  /*6ff0*/  SEL R9, R2, RZ, P1 ;  /* 0x000000ff02097207 */ /* 0x000fe40000800000 */
[----:B------:R-:W-:-:S03]  /*7000*/  LOP3.LUT R11, R10, R3, RZ, 0x3c, !PT ;  /* 0x000000030a0b7212 */ /* 0x000fc600078e3cff */
[----:B------:R-:W-:Y:S01]  /*7010*/  IMAD R6, R9, 0x8, R0 ;  /* 0x0000000809067824 */ /* 0x000fe200078e0200 */
[----:B------:R-:W-:Y:S01]  /*7020*/  SHF.L.U32 R5, R11, 0x1f, RZ ;  /* 0x0000001f0b057819 */ /* 0x000fe200000006ff */
[----:B-1----:R-:W-:Y:S06]  /*7030*/  @!P0 BRA `(.L_x_187) ;  /* 0x0000000000cc8947 */ /* 0x002fec0003800000 */
.L_x_198:
[----:B------:R-:W1:Y:S01]  /*7040*/  SYNCS.PHASECHK.TRANS64.TRYWAIT P0, [R6+URZ], R5 ;  /* 0x00000005060075a7 */ /* 0x000e62000800017f */
[----:B------:R-:W-:-:S05]  /*7050*/  VIADD R2, R9, 0x1 ;  /* 0x0000000109027836 */ /* 0x000fca0000000000 */
[----:B------:R-:W-:-:S04]  /*7060*/  ISETP.NE.AND P1, PT, R2, 0x4, PT ;  /* 0x000000040200780c */ /* 0x000fc80003f25270 */
[----:B0-----:R-:W-:Y:S02]  /*7070*/  SEL R4, RZ, 0x1, P1 ;  /* 0x00000001ff047807 */ /* 0x001fe40000800000 */
[----:B------:R-:W-:Y:S02]  /*7080*/  SEL R3, R2, RZ, P1 ;  /* 0x000000ff02037207 */ /* 0x000fe40000800000 */
[----:B------:R-:W-:Y:S01]  /*7090*/  LOP3.LUT R4, R11, R4, RZ, 0x3c, !PT ;  /* 0x000000040b047212 */ /* 0x000fe200078e3cff */
[----:B-1----:R-:W-:Y:S06]  /*70a0*/  @!P0 BRA `(.L_x_188) ;  /* 0x0000000000c48947 */ /* 0x002fec0003800000 */
.L_x_199:
[----:B------:R-:W-:Y:S01]  /*70b0*/  IMAD R3, R3, 0x8, R0 ;  /* 0x0000000803037824 */ /* 0x000fe200078e0200 */
[----:B------:R-:W-:-:S07]  /*70c0*/  SHF.L.U32 R0, R4, 0x1f, RZ ;  /* 0x0000001f04007819 */ /* 0x000fce00000006ff */
.L_x_189:
[----:B-1----:R1:W2:Y:S02]  /*70d0*/  SYNCS.PHASECHK.TRANS64.TRYWAIT P0, [R3+URZ], R0 ;  /* 0x00000000030075a7 */ /* 0x0022a4000800017f */
[----:B--2---:R-:W-:Y:S05]  /*70e0*/  @!P0 NANOSLEEP.SYNCS 0x989680 ;  /* 0x009896800000895d */ /* 0x004fea0003900000 */
[----:B------:R-:W2:Y:S02]  /*70f0*/  @!P0 SYNCS.PHASECHK.TRANS64 P0, [R3+URZ], R0 ;  /* 0x00000000030085a7 */ /* 0x000ea4000800007f */
[----:B--2---:R-:W-:Y:S05]  /*7100*/  @!P0 BRA `(.L_x_189) ;  /* 0xfffffffc00f08947 */ /* 0x004fea000383ffff */
.L_x_184:
[----:B------:R-:W-:Y:S05]  /*7110*/  BSYNC B0 ;  /* 0x0000000000007941 */ /* 0x000fea0003800000 */
.L_x_183:
[----:B------:R-:W-:Y:S05]  /*7120*/  EXIT ;  /* 0x000000000000794d */ /* 0x000fea0003800000 */
.L_x_21:
[----:B-1----:R1:W2:Y:S02]  /*7130*/  SYNCS.PHASECHK.TRANS64.TRYWAIT P1, [R3+URZ], R0 ;  /* 0x00000000030075a7 */ /* 0x0022a4000802017f */
[----:B--2---:R-:W-:Y:S05]  /*7140*/  @!P1 NANOSLEEP.SYNCS 0x989680 ;  /* 0x009896800000995d */ /* 0x004fea0003900000 */
[----:B------:R-:W2:Y:S02]  /*7150*/  @!P1 SYNCS.PHASECHK.TRANS64 P1, [R3+URZ], R0 ;  /* 0x00000000030095a7 */ /* 0x000ea4000802007f */
[----:B--2---:R-:W-:Y:S05]  /*7160*/  @!P1 BRA `(.L_x_21) ;  /* 0xfffffffc00f09947 */ /* 0x004fea000383ffff */
[----:B------:R-:W-:Y:S05]  /*7170*/  BRA `(.L_x_20) ;  /* 0xffffffa4007c7947 */ /* 0x000fea000383ffff */
.L_x_26:
[----:B-1----:R1:W2:Y:S02]  /*7180*/  SYNCS.PHASECHK.TRANS64.TRYWAIT P1, [R5+URZ], R4 ;  /* 0x00000004050075a7 */ /* 0x0022a4000802017f */
[----:B--2---:R-:W-:Y:S05]  /*7190*/  @!P1 NANOSLEEP.SYNCS 0x989680 ;  /* 0x009896800000995d */ /* 0x004fea0003900000 */
[----:B------:R-:W2:Y:S02]  /*71a0*/  @!P1 SYNCS.PHASECHK.TRANS64 P1, [R5+URZ], R4 ;  /* 0x00000004050095a7 */ /* 0x000ea4000802007f */
[----:B--2---:R-:W-:Y:S05]  /*71b0*/  @!P1 BRA `(.L_x_26) ;  /* 0xfffffffc00f09947 */ /* 0x004fea000383ffff */
[----:B------:R-:W-:Y:S05]  /*71c0*/  BRA `(.L_x_25) ;  /* 0xffffffa800507947 */ /* 0x000fea000383ffff */
.L_x_171:
[----:B------:R-:W-:Y:S01]  /*71d0*/  BSSY B1, `(.L_x_190) ;  /* 0x0000006000017945 */ /* 0x000fe20003800000 */
[----:B------:R-:W-:-:S07]  /*71e0*/  IMAD.MOV.U32 R15, RZ, RZ, -0x1 ;  /* 0xffffffffff0f7424 */ /* 0x000fce00078e00ff */
[----:B------:R-:W-:Y:S05]  /*71f0*/  WARPSYNC.COLLECTIVE R15, `(.L_x_191) ;  /* 0x000000000f0c7348 */ /* 0x000fea0003c00000 */
[----:B------:R-:W-:Y:S02]  /*7200*/  ELECT P6, UR62, PT ;  /* 0x00000000003e782f */ /* 0x000fe400038c0000 */
[----:B------:R-:W-:Y:S01]  /*7210*/  MOV R14, UR62 ;  /* 0x0000003e000e7c02 */ /* 0x000fe20008000f00 */
[----:B------:R-:W-:Y:S10]  /*7220*/  ENDCOLLECTIVE ;  /* 0x000000000000791b */ /* 0x000ff40003800000 */
.L_x_191:
[----:B------:R-:W-:Y:S05]  /*7230*/  BSYNC B1 ;  /* 0x0000000000017941 */ /* 0x000fea0003800000 */
.L_x_190:
[----:B------:R-:W-:Y:S05]  /*7240*/  BRA `(.L_x_192) ;  /* 0xfffffff0003c7947 */ /* 0x000fea000383ffff */
.L_x_174:
[----:B-1----:R1:W2:Y:S02]  /*7250*/  SYNCS.PHASECHK.TRANS64.TRYWAIT P0, [R20+URZ+0x20], R13 ;  /* 0x0000200d140075a7 */ /* 0x0022a4000800017f */
[----:B--2---:R-:W-:Y:S05]  /*7260*/  @!P0 NANOSLEEP.SYNCS 0x989680 ;  /* 0x009896800000895d */ /* 0x004fea0003900000 */
[----:B------:R-:W2:Y:S02]  /*7270*/  @!P0 SYNCS.PHASECHK.TRANS64 P0, [R20+URZ+0x20], R13 ;  /* 0x0000200d140085a7 */ /* 0x000ea4000800007f */
[----:B--2---:R-:W-:Y:S05]  /*7280*/  @!P0 BRA `(.L_x_174) ;  /* 0xfffffffc00f08947 */ /* 0x004fea000383ffff */
[----:B------:R-:W-:Y:S05]  /*7290*/  BRA `(.L_x_193) ;  /* 0xfffffff000787947 */ /* 0x000fea000383ffff */
.L_x_182:
[----:B------:R-:W-:Y:S01]  /*72a0*/  BSSY B0, `(.L_x_194) ;  /* 0x0000006000007945 */ /* 0x000fe20003800000 */
[----:B------:R-:W-:-:S07]  /*72b0*/  IMAD.MOV.U32 R15, RZ, RZ, -0x1 ;  /* 0xffffffffff0f7424 */ /* 0x000fce00078e00ff */
[----:B------:R-:W-:Y:S05]  /*72c0*/  WARPSYNC.COLLECTIVE R15, `(.L_x_195) ;  /* 0x000000000f0c7348 */ /* 0x000fea0003c00000 */
[----:B------:R-:W-:Y:S02]  /*72d0*/  ELECT P6, UR62, PT ;  /* 0x00000000003e782f */ /* 0x000fe400038c0000 */
[----:B------:R-:W-:Y:S01]  /*72e0*/  MOV R14, UR62 ;  /* 0x0000003e000e7c02 */ /* 0x000fe20008000f00 */
[----:B------:R-:W-:Y:S10]  /*72f0*/  ENDCOLLECTIVE ;  /* 0x000000000000791b */ /* 0x000ff40003800000 */
.L_x_195:
[----:B------:R-:W-:Y:S05]  /*7300*/  BSYNC B0 ;  /* 0x0000000000007941 */ /* 0x000fea0003800000 */
.L_x_194:
[----:B------:R-:W-:Y:S05]  /*7310*/  BRA `(.L_x_196) ;  /* 0xfffffff800d07947 */ /* 0x000fea000383ffff */
.L_x_186:
[----:B0-----:R0:W1:Y:S02]  /*7320*/  SYNCS.PHASECHK.TRANS64.TRYWAIT P0, [R5+URZ], R2 ;  /* 0x00000002050075a7 */ /* 0x001064000800017f */
[----:B-1----:R-:W-:Y:S05]  /*7330*/  @!P0 NANOSLEEP.SYNCS 0x989680 ;  /* 0x009896800000895d */ /* 0x002fea0003900000 */
[----:B------:R-:W1:Y:S02]  /*7340*/  @!P0 SYNCS.PHASECHK.TRANS64 P0, [R5+URZ], R2 ;  /* 0x00000002050085a7 */ /* 0x000e64000800007f */
[----:B-1----:R-:W-:Y:S05]  /*7350*/  @!P0 BRA `(.L_x_186) ;  /* 0xfffffffc00f08947 */ /* 0x002fea000383ffff */
[----:B------:R-:W-:Y:S05]  /*7360*/  BRA `(.L_x_197) ;  /* 0xfffffffc00107947 */ /* 0x000fea000383ffff */
.L_x_187:
[----:B0-----:R0:W1:Y:S02]  /*7370*/  SYNCS.PHASECHK.TRANS64.TRYWAIT P0, [R7+URZ], R4 ;  /* 0x00000004070075a7 */ /* 0x001064000800017f */
[----:B-1----:R-:W-:Y:S05]  /*7380*/  @!P0 NANOSLEEP.SYNCS 0x989680 ;  /* 0x009896800000895d */ /* 0x002fea0003900000 */
[----:B------:R-:W1:Y:S02]  /*7390*/  @!P0 SYNCS.PHASECHK.TRANS64 P0, [R7+URZ], R4 ;  /* 0x00000004070085a7 */ /* 0x000e64000800007f */
[----:B-1----:R-:W-:Y:S05]  /*73a0*/  @!P0 BRA `(.L_x_187) ;  /* 0xfffffffc00f08947 */ /* 0x002fea000383ffff */
[----:B------:R-:W-:Y:S05]  /*73b0*/  BRA `(.L_x_198) ;  /* 0xfffffffc00207947 */ /* 0x000fea000383ffff */
.L_x_188:
[----:B0-----:R0:W1:Y:S02]  /*73c0*/  SYNCS.PHASECHK.TRANS64.TRYWAIT P0, [R6+URZ], R5 ;  /* 0x00000005060075a7 */ /* 0x001064000800017f */
[----:B-1----:R-:W-:Y:S05]  /*73d0*/  @!P0 NANOSLEEP.SYNCS 0x989680 ;  /* 0x009896800000895d */ /* 0x002fea0003900000 */
[----:B------:R-:W1:Y:S02]  /*73e0*/  @!P0 SYNCS.PHASECHK.TRANS64 P0, [R6+URZ], R5 ;  /* 0x00000005060085a7 */ /* 0x000e64000800007f */
[----:B-1----:R-:W-:Y:S05]  /*73f0*/  @!P0 BRA `(.L_x_188) ;  /* 0xfffffffc00f08947 */ /* 0x002fea000383ffff */
[----:B------:R-:W-:Y:S05]  /*7400*/  BRA `(.L_x_199) ;  /* 0xfffffffc00287947 */ /* 0x000fea000383ffff */
.L_x_200:
[----:B------:R-:W-:-:S00]  /*7410*/  BRA `(.L_x_200) ;  /* 0xfffffffc00fc7947 */ /* 0x000fc0000383ffff */
[----:B------:R-:W-:-:S00]  /*7420*/  NOP ;  /* 0x0000000000007918 */ /* 0x000fc00000000000 */
        /* <DEDUP_REMOVED lines=13> */
.L_x_201:


//--------------------- .nv.global.init           --------------------------
	.section	.nv.global.init,"aw",@progbits
.nv.global.init:
	.type		$str$22,@object
	.size		$str$22,($str$23 - $str$22)
$str$22:
        /*0000*/ 	.byte	0x6b, 0x5f, 0x74, 0x69, 0x6c, 0x65, 0x5f, 0x63, 0x6f, 0x75, 0x6e, 0x74, 0x20, 0x3e, 0x3d, 0x20
        /*0010*/ 	.byte	0x31, 0x00
	.type		$str$23,@object
	.size		$str$23,(__unnamed_1 - $str$23)
$str$23:
        /*0012*/ 	.byte	0x2f, 0x74, 0x6d, 0x70, 0x2f, 0x63, 0x75, 0x74, 0x6c, 0x61, 0x73, 0x73, 0x5f, 0x73, 0x77, 0x65
        /*0022*/ 	.byte	0x65, 0x70, 0x5f, 0x73, 0x72, 0x63, 0x2f, 0x69, 0x6e, 0x63, 0x6c, 0x75, 0x64, 0x65, 0x2f, 0x63
        /*0032*/ 	.byte	0x75, 0x74, 0x6c, 0x61, 0x73, 0x73, 0x2f, 0x67, 0x65, 0x6d, 0x6d, 0x2f, 0x63, 0x6f, 0x6c, 0x6c
        /*0042*/ 	.byte	0x65, 0x63, 0x74, 0x69, 0x76, 0x65, 0x2f, 0x73, 0x6d, 0x39, 0x30, 0x5f, 0x6d, 0x6d, 0x61, 0x5f
        /*0052*/ 	.byte	0x74, 0x6d, 0x61, 0x5f, 0x67, 0x6d, 0x6d, 0x61, 0x5f, 0x73, 0x73, 0x5f, 0x77, 0x61, 0x72, 0x70
        /*0062*/ 	.byte	0x73, 0x70, 0x65, 0x63, 0x69, 0x61, 0x6c, 0x69, 0x7a, 0x65, 0x64, 0x2e, 0x68, 0x70, 0x70, 0x00
	.type		__unnamed_1,@object
	.size		__unnamed_1,(.L_0 - __unnamed_1)
__unnamed_1:
        /*0072*/ 	.byte	0x76, 0x6f, 0x69, 0x64, 0x20, 0x63, 0x75, 0x74, 0x6c, 0x61, 0x73, 0x73, 0x3a, 0x3a, 0x67, 0x65
        /* <DEDUP_REMOVED lines=173> */
        /*0b52*/ 	.byte	0x00
.L_0:


//--------------------- .nv.shared._ZN7cutlass13device_kernelINS_4gemm6kernel13GemmUniversalIN4cute5tupleIJiiiiEEENS1_10collective13CollectiveMmaINS1_34MainloopSm90TmaGmmaWarpSpecializedILi4ENS5_IJNS4_1CILi2EEESB_NSA_ILi1EEEEEENS1_35KernelTmaWarpSpecializedCooperativeEEENS5_IJNSA_ILi256EEENSA_ILi64EEESH_EEEaNS5_IJlSC_lEEEaSJ_NS4_8TiledMMAINS4_8MMA_AtomIJNS4_4SM904GMMA26MMA_64x64x32_S32S8S8_SS_TNEEEENS4_6LayoutINS5_IJSB_SC_SC_EEENS5_IJSC_NSA_ILi0EEESS_EEEEENS5_IJNS4_10UnderscoreESV_SV_EEEEENS4_23SM90_TMA_LOAD_MULTICASTENS4_14ComposedLayoutINS4_7SwizzleILi2ELi4ELi3EEENS4_18smem_ptr_flag_bitsILi8EEENSQ_INS5_IJNSA_ILi8EEESH_EEENS5_IJSH_SC_EEEEEEEvNS4_8identityESY_S18_vS19_EENS_8epilogue10collective6detail29Sm90TmaWarpSpecializedAdapterINS1C_15DefaultEpilogueIaSJ_SJ_NS1B_6thread17LinearCombinationIaLi1EiiLNS1G_9ScaleType4KindE0ELNS_15FloatRoundStyleE2EaEENS1_15EpilogueDefaultEEEEEvvEEEEvNT_6ParamsE --------------------------
	.section	.nv.shared._ZN7cutlass13device_kernelINS_4gemm6kernel13GemmUniversalIN4cute5tupleIJiiiiEEENS1_10collective13CollectiveMmaINS1_34MainloopSm90TmaGmmaWarpSpecializedILi4ENS5_IJNS4_1CILi2EEESB_NSA_ILi1EEEEEENS1_35KernelTmaWarpSpecializedCooperativeEEENS5_IJNSA_ILi256EEENSA_ILi64EEESH_EEEaNS5_IJlSC_lEEEaSJ_NS4_8TiledMMAINS4_8MMA_AtomIJNS4_4SM904GMMA26MMA_64x64x32_S32S8S8_SS_TNEEEENS4_6LayoutINS5_IJSB_SC_SC_EEENS5_IJSC_NSA_ILi0EEESS_EEEEENS5_IJNS4_10UnderscoreESV_SV_EEEEENS4_23SM90_TMA_LOAD_MULTICASTENS4_14ComposedLayoutINS4_7SwizzleILi2ELi4ELi3EEENS4_18smem_ptr_flag_bitsILi8EEENSQ_INS5_IJNSA_ILi8EEESH_EEENS5_IJSH_SC_EEEEEEEvNS4_8identityESY_S18_vS19_EENS_8epilogue10collective6detail29Sm90TmaWarpSpecializedAdapterINS1C_15DefaultEpilogueIaSJ_SJ_NS1B_6thread17LinearCombinationIaLi1EiiLNS1G_9ScaleType4KindE0ELNS_15FloatRoundStyleE2EaEENS1_15EpilogueDefaultEEEEEvvEEEEvNT_6ParamsE,"aw",@nobits
	.sectionflags	@""
	.align	16
	.zero		1024


//--------------------- .nv.shared.reserved.0     --------------------------
	.section	.nv.shared.reserved.0,"aw",@nobits
	.weak		__nv_reservedSMEM_offset_0_alias
	.size		__nv_reservedSMEM_offset_0_alias, 0, 0
	.other		__nv_reservedSMEM_offset_0_alias,@"STO_CUDA_RESERVED_SHARED STV_DEFAULT"
__nv_reservedSMEM_offset_0_alias:
	.zero		0


//--------------------- .nv.global                --------------------------
	.section	.nv.global,"aw",@nobits
.nv.global:
	.type		_ZN39_INTERNAL_2f9eebb7_4_k_cu_e13c7d5e_54664cute1_E,@object
	.size		_ZN39_INTERNAL_2f9eebb7_4_k_cu_e13c7d5e_54664cute1_E,(_ZN39_INTERNAL_2f9eebb7_4_k_cu_e13c7d5e_54664cuda3std3__45__cpo6cbeginE - _ZN39_INTERNAL_2f9eebb7_4_k_cu_e13c7d5e_54664cute1_E)
_ZN39_INTERNAL_2f9eebb7_4_k_cu_e13c7d5e_54664cute1_E:
	.zero		1
	.type		_ZN39_INTERNAL_2f9eebb7_4_k_cu_e13c7d5e_54664cuda3std3__45__cpo6cbeginE,@object
	.size		_ZN39_INTERNAL_2f9eebb7_4_k_cu_e13c7d5e_54664cuda3std3__45__cpo6cbeginE,(_ZN39_INTERNAL_2f9eebb7_4_k_cu_e13c7d5e_54664cuda3std3__48in_placeE - _ZN39_INTERNAL_2f9eebb7_4_k_cu_e13c7d5e_54664cuda3std3__45__cpo6cbeginE)
_ZN39_INTERNAL_2f9eebb7_4_k_cu_e13c7d5e_54664cuda3std3__45__cpo6cbeginE:
	.zero		1
	.type		_ZN39_INTERNAL_2f9eebb7_4_k_cu_e13c7d5e_54664cuda3std3__48in_placeE,@object
	.size		_ZN39_INTERNAL_2f9eebb7_4_k_cu_e13c7d5e_54664cuda3std3__48in_placeE,(_ZN39_INTERNAL_2f9eebb7_4_k_cu_e13c7d5e_54664cuda3std6ranges3__45__cpo9iter_moveE - _ZN39_INTERNAL_2f9eebb7_4_k_cu_e13c7d5e_54664cuda3std3__48in_placeE)
_ZN39_INTERNAL_2f9eebb7_4_k_cu_e13c7d5e_54664cuda3std3__48in_placeE:
	.zero		1
	.type		_ZN39_INTERNAL_2f9eebb7_4_k_cu_e13c7d5e_54664cuda3std6ranges3__45__cpo9iter_moveE,@object
	.size		_ZN39_INTERNAL_2f9eebb7_4_k_cu_e13c7d5e_54664cuda3std6ranges3__45__cpo9iter_moveE,(_ZN39_INTERNAL_2f9eebb7_4_k_cu_e13c7d5e_54664cuda3std3__45__cpo5beginE - _ZN39_INTERNAL_2f9eebb7_4_k_cu_e13c7d5e_54664cuda3std6ranges3__45__cpo9iter_moveE)
_ZN39_INTERNAL_2f9eebb7_4_k_cu_e13c7d5e_54664cuda3std6ranges3__45__cpo9iter_moveE:
	.zero		1
	.type		_ZN39_INTERNAL_2f9eebb7_4_k_cu_e13c7d5e_54664cuda3std3__45__cpo5beginE,@object
	.size		_ZN39_INTERNAL_2f9eebb7_4_k_cu_e13c7d5e_54664cuda3std3__45__cpo5beginE,(_ZN39_INTERNAL_2f9eebb7_4_k_cu_e13c7d5e_54664cuda3std3__441_GLOBAL__N__2f9eebb7_4_k_cu_e13c7d5e_54666ignoreE - _ZN39_INTERNAL_2f9eebb7_4_k_cu_e13c7d5e_54664cuda3std3__45__cpo5beginE)
_ZN39_INTERNAL_2f9eebb7_4_k_cu_e13c7d5e_54664cuda3std3__45__cpo5beginE:
	.zero		1
	.type		_ZN39_INTERNAL_2f9eebb7_4_k_cu_e13c7d5e_54664cuda3std3__441_GLOBAL__N__2f9eebb7_4_k_cu_e13c7d5e_54666ignoreE,@object
	.size		_ZN39_INTERNAL_2f9eebb7_4_k_cu_e13c7d5e_54664cuda3std3__441_GLOBAL__N__2f9eebb7_4_k_cu_e13c7d5e_54666ignoreE,(_ZN39_INTERNAL_2f9eebb7_4_k_cu_e13c7d5e_54664cute7productE - _ZN39_INTERNAL_2f9eebb7_4_k_cu_e13c7d5e_54664cuda3std3__441_GLOBAL__N__2f9eebb7_4_k_cu_e13c7d5e_54666ignoreE)
_ZN39_INTERNAL_2f9eebb7_4_k_cu_e13c7d5e_54664cuda3std3__441_GLOBAL__N__2f9eebb7_4_k_cu_e13c7d5e_54666ignoreE:
	.zero		1
	.type		_ZN39_INTERNAL_2f9eebb7_4_k_cu_e13c7d5e_54664cute7productE,@object
	.size		_ZN39_INTERNAL_2f9eebb7_4_k_cu_e13c7d5e_54664cute7productE,(_ZN39_INTERNAL_2f9eebb7_4_k_cu_e13c7d5e_54664cuda3std3__45__cpo3endE - _ZN39_INTERNAL_2f9eebb7_4_k_cu_e13c7d5e_54664cute7productE)
_ZN39_INTERNAL_2f9eebb7_4_k_cu_e13c7d5e_54664cute7productE:
	.zero		1
	.type		_ZN39_INTERNAL_2f9eebb7_4_k_cu_e13c7d5e_54664cuda3std3__45__cpo3endE,@object
	.size		_ZN39_INTERNAL_2f9eebb7_4_k_cu_e13c7d5e_54664cuda3std3__45__cpo3endE,(_ZN39_INTERNAL_2f9eebb7_4_k_cu_e13c7d5e_54664cuda3std3__419piecewise_constructE - _ZN39_INTERNAL_2f9eebb7_4_k_cu_e13c7d5e_54664cuda3std3__45__cpo3endE)
_ZN39_INTERNAL_2f9eebb7_4_k_cu_e13c7d5e_54664cuda3std3__45__cpo3endE:
	.zero		1
	.type		_ZN39_INTERNAL_2f9eebb7_4_k_cu_e13c7d5e_54664cuda3std3__419piecewise_constructE,@object
	.size		_ZN39_INTERNAL_2f9eebb7_4_k_cu_e13c7d5e_54664cuda3std3__419piecewise_constructE,(_ZN39_INTERNAL_2f9eebb7_4_k_cu_e13c7d5e_54664cuda3std3__45__cpo4cendE - _ZN39_INTERNAL_2f9eebb7_4_k_cu_e13c7d5e_54664cuda3std3__419piecewise_constructE)
_ZN39_INTERNAL_2f9eebb7_4_k_cu_e13c7d5e_54664cuda3std3__419piecewise_constructE:
	.zero		1
	.type		_ZN39_INTERNAL_2f9eebb7_4_k_cu_e13c7d5e_54664cuda3std3__45__cpo4cendE,@object
	.size		_ZN39_INTERNAL_2f9eebb7_4_k_cu_e13c7d5e_54664cuda3std3__45__cpo4cendE,(_ZN39_INTERNAL_2f9eebb7_4_k_cu_e13c7d5e_54664cuda3std6ranges3__45__cpo4swapE - _ZN39_INTERNAL_2f9eebb7_4_k_cu_e13c7d5e_54664cuda3std3__45__cpo4cendE)
_ZN39_INTERNAL_2f9eebb7_4_k_cu_e13c7d5e_54664cuda3std3__45__cpo4cendE:
	.zero		1
	.type		_ZN39_INTERNAL_2f9eebb7_4_k_cu_e13c7d5e_54664cuda3std6ranges3__45__cpo4swapE,@object
	.size		_ZN39_INTERNAL_2f9eebb7_4_k_cu_e13c7d5e_54664cuda3std6ranges3__45__cpo4swapE,(.L_8 - _ZN39_INTERNAL_2f9eebb7_4_k_cu_e13c7d5e_54664cuda3std6ranges3__45__cpo4swapE)
_ZN39_INTERNAL_2f9eebb7_4_k_cu_e13c7d5e_54664cuda3std6ranges3__45__cpo4swapE:
	.zero		1
.L_8:


//--------------------- .nv.constant0._ZN7cutlass13device_kernelINS_4gemm6kernel13GemmUniversalIN4cute5tupleIJiiiiEEENS1_10collective13CollectiveMmaINS1_34MainloopSm90TmaGmmaWarpSpecializedILi4ENS5_IJNS4_1CILi2EEESB_NSA_ILi1EEEEEENS1_35KernelTmaWarpSpecializedCooperativeEEENS5_IJNSA_ILi256EEENSA_ILi64EEESH_EEEaNS5_IJlSC_lEEEaSJ_NS4_8TiledMMAINS4_8MMA_AtomIJNS4_4SM904GMMA26MMA_64x64x32_S32S8S8_SS_TNEEEENS4_6LayoutINS5_IJSB_SC_SC_EEENS5_IJSC_NSA_ILi0EEESS_EEEEENS5_IJNS4_10UnderscoreESV_SV_EEEEENS4_23SM90_TMA_LOAD_MULTICASTENS4_14ComposedLayoutINS4_7SwizzleILi2ELi4ELi3EEENS4_18smem_ptr_flag_bitsILi8EEENSQ_INS5_IJNSA_ILi8EEESH_EEENS5_IJSH_SC_EEEEEEEvNS4_8identityESY_S18_vS19_EENS_8epilogue10collective6detail29Sm90TmaWarpSpecializedAdapterINS1C_15DefaultEpilogueIaSJ_SJ_NS1B_6thread17LinearCombinationIaLi1EiiLNS1G_9ScaleType4KindE0ELNS_15FloatRoundStyleE2EaEENS1_15EpilogueDefaultEEEEEvvEEEEvNT_6ParamsE --------------------------
	.section	.nv.constant0._ZN7cutlass13device_kernelINS_4gemm6kernel13GemmUniversalIN4cute5tupleIJiiiiEEENS1_10collective13CollectiveMmaINS1_34MainloopSm90TmaGmmaWarpSpecializedILi4ENS5_IJNS4_1CILi2EEESB_NSA_ILi1EEEEEENS1_35KernelTmaWarpSpecializedCooperativeEEENS5_IJNSA_ILi256EEENSA_ILi64EEESH_EEEaNS5_IJlSC_lEEEaSJ_NS4_8TiledMMAINS4_8MMA_AtomIJNS4_4SM904GMMA26MMA_64x64x32_S32S8S8_SS_TNEEEENS4_6LayoutINS5_IJSB_SC_SC_EEENS5_IJSC_NSA_ILi0EEESS_EEEEENS5_IJNS4_10UnderscoreESV_SV_EEEEENS4_23SM90_TMA_LOAD_MULTICASTENS4_14ComposedLayoutINS4_7SwizzleILi2ELi4ELi3EEENS4_18smem_ptr_flag_bitsILi8EEENSQ_INS5_IJNSA_ILi8EEESH_EEENS5_IJSH_SC_EEEEEEEvNS4_8identityESY_S18_vS19_EENS_8epilogue10collective6detail29Sm90TmaWarpSpecializedAdapterINS1C_15DefaultEpilogueIaSJ_SJ_NS1B_6thread17LinearCombinationIaLi1EiiLNS1G_9ScaleType4KindE0ELNS_15FloatRoundStyleE2EaEENS1_15EpilogueDefaultEEEEEvvEEEEvNT_6ParamsE,"a",@progbits
	.sectionflags	@""
	.align	4
.nv.constant0._ZN7cutlass13device_kernelINS_4gemm6kernel13GemmUniversalIN4cute5tupleIJiiiiEEENS1_10collective13CollectiveMmaINS1_34MainloopSm90TmaGmmaWarpSpecializedILi4ENS5_IJNS4_1CILi2EEESB_NSA_ILi1EEEEEENS1_35KernelTmaWarpSpecializedCooperativeEEENS5_IJNSA_ILi256EEENSA_ILi64EEESH_EEEaNS5_IJlSC_lEEEaSJ_NS4_8TiledMMAINS4_8MMA_AtomIJNS4_4SM904GMMA26MMA_64x64x32_S32S8S8_SS_TNEEEENS4_6LayoutINS5_IJSB_SC_SC_EEENS5_IJSC_NSA_ILi0EEESS_EEEEENS5_IJNS4_10UnderscoreESV_SV_EEEEENS4_23SM90_TMA_LOAD_MULTICASTENS4_14ComposedLayoutINS4_7SwizzleILi2ELi4ELi3EEENS4_18smem_ptr_flag_bitsILi8EEENSQ_INS5_IJNSA_ILi8EEESH_EEENS5_IJSH_SC_EEEEEEEvNS4_8identityESY_S18_vS19_EENS_8epilogue10collective6detail29Sm90TmaWarpSpecializedAdapterINS1C_15DefaultEpilogueIaSJ_SJ_NS1B_6thread17LinearCombinationIaLi1EiiLNS1G_9ScaleType4KindE0ELNS_15FloatRoundStyleE2EaEENS1_15EpilogueDefaultEEEEEvvEEEEvNT_6ParamsE:
	.zero		1664


//--------------------- SYMBOLS --------------------------

	.type		.nv.reservedSmem.offset0,@object
	.size		.nv.reservedSmem.offset0,0x4
	.type		__assertfail,@function
